//
// Generated by NVIDIA NVVM Compiler
//
// Compiler Build ID: CL-36424714
// Cuda compilation tools, release 13.0, V13.0.88
// Based on NVVM 20.0.0
//

.version 9.0
.target sm_100
.address_size 64

	// .globl	_Z3addiPfS_

.visible .entry _Z3addiPfS_(
	.param .u32 _Z3addiPfS__param_0,
	.param .u64 .ptr .align 1 _Z3addiPfS__param_1,
	.param .u64 .ptr .align 1 _Z3addiPfS__param_2
)
{
	.reg .pred 	%p<7>;
	.reg .b32 	%r<31>;
	.reg .b32 	%f<16>;
	.reg .b64 	%rd<18>;

	ld.param.u32 	%r12, [_Z3addiPfS__param_0];
	ld.param.u64 	%rd3, [_Z3addiPfS__param_1];
	ld.param.u64 	%rd4, [_Z3addiPfS__param_2];
	cvta.to.global.u64 	%rd1, %rd4;
	cvta.to.global.u64 	%rd2, %rd3;
	mov.u32 	%r13, %ctaid.x;
	mov.u32 	%r14, %ntid.x;
	mov.u32 	%r15, %tid.x;
	mad.lo.s32 	%r29, %r13, %r14, %r15;
	mov.u32 	%r16, %nctaid.x;
	mul.lo.s32 	%r2, %r14, %r16;
	setp.ge.s32 	%p1, %r29, %r12;
	@%p1 bra 	$L__BB0_7;
	add.s32 	%r17, %r29, %r2;
	max.s32 	%r18, %r12, %r17;
	setp.lt.s32 	%p2, %r17, %r12;
	selp.u32 	%r19, 1, 0, %p2;
	add.s32 	%r20, %r17, %r19;
	sub.s32 	%r21, %r18, %r20;
	div.u32 	%r22, %r21, %r2;
	add.s32 	%r3, %r22, %r19;
	and.b32  	%r23, %r3, 3;
	setp.eq.s32 	%p3, %r23, 3;
	@%p3 bra 	$L__BB0_4;
	add.s32 	%r24, %r3, 1;
	and.b32  	%r25, %r24, 3;
	neg.s32 	%r27, %r25;
$L__BB0_3:
	.pragma "nounroll";
	mul.wide.s32 	%rd5, %r29, 4;
	add.s64 	%rd6, %rd1, %rd5;
	add.s64 	%rd7, %rd2, %rd5;
	ld.global.f32 	%f1, [%rd7];
	ld.global.f32 	%f2, [%rd6];
	add.f32 	%f3, %f1, %f2;
	st.global.f32 	[%rd6], %f3;
	add.s32 	%r29, %r29, %r2;
	add.s32 	%r27, %r27, 1;
	setp.ne.s32 	%p4, %r27, 0;
	@%p4 bra 	$L__BB0_3;
$L__BB0_4:
	setp.lt.u32 	%p5, %r3, 3;
	@%p5 bra 	$L__BB0_7;
	mul.wide.s32 	%rd11, %r2, 4;
	shl.b32 	%r26, %r2, 2;
$L__BB0_6:
	mul.wide.s32 	%rd8, %r29, 4;
	add.s64 	%rd9, %rd2, %rd8;
	ld.global.f32 	%f4, [%rd9];
	add.s64 	%rd10, %rd1, %rd8;
	ld.global.f32 	%f5, [%rd10];
	add.f32 	%f6, %f4, %f5;
	st.global.f32 	[%rd10], %f6;
	add.s64 	%rd12, %rd9, %rd11;
	ld.global.f32 	%f7, [%rd12];
	add.s64 	%rd13, %rd10, %rd11;
	ld.global.f32 	%f8, [%rd13];
	add.f32 	%f9, %f7, %f8;
	st.global.f32 	[%rd13], %f9;
	add.s64 	%rd14, %rd12, %rd11;
	ld.global.f32 	%f10, [%rd14];
	add.s64 	%rd15, %rd13, %rd11;
	ld.global.f32 	%f11, [%rd15];
	add.f32 	%f12, %f10, %f11;
	st.global.f32 	[%rd15], %f12;
	add.s64 	%rd16, %rd14, %rd11;
	ld.global.f32 	%f13, [%rd16];
	add.s64 	%rd17, %rd15, %rd11;
	ld.global.f32 	%f14, [%rd17];
	add.f32 	%f15, %f13, %f14;
	st.global.f32 	[%rd17], %f15;
	add.s32 	%r29, %r26, %r29;
	setp.lt.s32 	%p6, %r29, %r12;
	@%p6 bra 	$L__BB0_6;
$L__BB0_7:
	ret;

}
	// .globl	_Z25depthwiseColorConsistencyPdS_Pfiii
.visible .entry _Z25depthwiseColorConsistencyPdS_Pfiii(
	.param .u64 .ptr .align 1 _Z25depthwiseColorConsistencyPdS_Pfiii_param_0,
	.param .u64 .ptr .align 1 _Z25depthwiseColorConsistencyPdS_Pfiii_param_1,
	.param .u64 .ptr .align 1 _Z25depthwiseColorConsistencyPdS_Pfiii_param_2,
	.param .u32 _Z25depthwiseColorConsistencyPdS_Pfiii_param_3,
	.param .u32 _Z25depthwiseColorConsistencyPdS_Pfiii_param_4,
	.param .u32 _Z25depthwiseColorConsistencyPdS_Pfiii_param_5
)
{
	.reg .pred 	%p<73>;
	.reg .b32 	%r<143>;
	.reg .b32 	%f<323>;
	.reg .b64 	%rd<66>;
	.reg .b64 	%fd<93>;

	ld.param.u64 	%rd11, [_Z25depthwiseColorConsistencyPdS_Pfiii_param_2];
	ld.param.u32 	%r37, [_Z25depthwiseColorConsistencyPdS_Pfiii_param_3];
	ld.param.u32 	%r38, [_Z25depthwiseColorConsistencyPdS_Pfiii_param_4];
	cvta.to.global.u64 	%rd1, %rd11;
	mov.u32 	%r40, %ctaid.x;
	mov.u32 	%r41, %ntid.x;
	mov.u32 	%r42, %tid.x;
	mad.lo.s32 	%r43, %r40, %r41, %r42;
	mov.u32 	%r44, %ctaid.y;
	mov.u32 	%r45, %ntid.y;
	mov.u32 	%r46, %tid.y;
	mad.lo.s32 	%r1, %r44, %r45, %r46;
	mul.lo.s32 	%r2, %r37, %r1;
	add.s32 	%r3, %r2, %r43;
	mul.wide.s32 	%rd12, %r3, 4;
	add.s64 	%rd2, %rd1, %rd12;
	setp.ne.s32 	%p7, %r1, 0;
	setp.le.s32 	%p8, %r1, %r38;
	and.pred  	%p1, %p7, %p8;
	sub.s32 	%r4, %r2, %r37;
	setp.gt.s32 	%p10, %r43, 0;
	setp.le.s32 	%p11, %r43, %r37;
	and.pred  	%p2, %p10, %p11;
	and.pred  	%p12, %p2, %p1;
	cvt.s64.s32 	%rd13, %r4;
	cvt.s64.s32 	%rd3, %r43;
	add.s64 	%rd14, %rd3, %rd13;
	shl.b64 	%rd15, %rd14, 2;
	add.s64 	%rd4, %rd1, %rd15;
	mov.f64 	%fd76, 0d0000000000000000;
	not.pred 	%p13, %p12;
	@%p13 bra 	$L__BB1_2;
	ld.global.f32 	%f1, [%rd4+-4];
	ld.global.f32 	%f2, [%rd2];
	sub.f32 	%f3, %f1, %f2;
	abs.f32 	%f4, %f3;
	mov.f32 	%f5, 0fC1200000;
	sub.f32 	%f6, %f5, %f4;
	fma.rn.f32 	%f7, %f6, 0f3BBB989D, 0f3F000000;
	cvt.sat.f32.f32 	%f8, %f7;
	mov.f32 	%f9, 0f4B400001;
	mov.f32 	%f10, 0f437C0000;
	fma.rm.f32 	%f11, %f8, %f10, %f9;
	add.f32 	%f12, %f11, 0fCB40007F;
	neg.f32 	%f13, %f12;
	fma.rn.f32 	%f14, %f6, 0f3FB8AA3B, %f13;
	fma.rn.f32 	%f15, %f6, 0f32A57060, %f14;
	mov.b32 	%r47, %f11;
	shl.b32 	%r48, %r47, 23;
	mov.b32 	%f16, %r48;
	ex2.approx.ftz.f32 	%f17, %f15;
	mul.f32 	%f18, %f17, %f16;
	cvt.f64.f32 	%fd38, %f18;
	add.f64 	%fd76, %fd38, 0d0000000000000000;
$L__BB1_2:
	ld.param.u32 	%r112, [_Z25depthwiseColorConsistencyPdS_Pfiii_param_3];
	cvt.u32.u64 	%r49, %rd3;
	setp.gt.s32 	%p14, %r49, -1;
	setp.lt.s32 	%p15, %r49, %r112;
	and.pred  	%p16, %p14, %p15;
	and.pred  	%p17, %p16, %p1;
	add.s32 	%r5, %r49, %r4;
	mul.wide.s32 	%rd16, %r5, 4;
	add.s64 	%rd5, %rd1, %rd16;
	not.pred 	%p18, %p17;
	@%p18 bra 	$L__BB1_4;
	ld.global.f32 	%f19, [%rd5];
	ld.global.f32 	%f20, [%rd2];
	sub.f32 	%f21, %f19, %f20;
	abs.f32 	%f22, %f21;
	mov.f32 	%f23, 0fC1200000;
	sub.f32 	%f24, %f23, %f22;
	fma.rn.f32 	%f25, %f24, 0f3BBB989D, 0f3F000000;
	cvt.sat.f32.f32 	%f26, %f25;
	mov.f32 	%f27, 0f4B400001;
	mov.f32 	%f28, 0f437C0000;
	fma.rm.f32 	%f29, %f26, %f28, %f27;
	add.f32 	%f30, %f29, 0fCB40007F;
	neg.f32 	%f31, %f30;
	fma.rn.f32 	%f32, %f24, 0f3FB8AA3B, %f31;
	fma.rn.f32 	%f33, %f24, 0f32A57060, %f32;
	mov.b32 	%r50, %f29;
	shl.b32 	%r51, %r50, 23;
	mov.b32 	%f34, %r51;
	ex2.approx.ftz.f32 	%f35, %f33;
	mul.f32 	%f36, %f35, %f34;
	cvt.f64.f32 	%fd39, %f36;
	add.f64 	%fd76, %fd76, %fd39;
$L__BB1_4:
	ld.param.u32 	%r113, [_Z25depthwiseColorConsistencyPdS_Pfiii_param_3];
	add.s32 	%r53, %r49, 1;
	setp.gt.s32 	%p19, %r49, -2;
	setp.lt.s32 	%p20, %r53, %r113;
	and.pred  	%p3, %p19, %p20;
	and.pred  	%p21, %p3, %p1;
	not.pred 	%p22, %p21;
	@%p22 bra 	$L__BB1_6;
	ld.global.f32 	%f37, [%rd4+4];
	ld.global.f32 	%f38, [%rd2];
	sub.f32 	%f39, %f37, %f38;
	abs.f32 	%f40, %f39;
	mov.f32 	%f41, 0fC1200000;
	sub.f32 	%f42, %f41, %f40;
	fma.rn.f32 	%f43, %f42, 0f3BBB989D, 0f3F000000;
	cvt.sat.f32.f32 	%f44, %f43;
	mov.f32 	%f45, 0f4B400001;
	mov.f32 	%f46, 0f437C0000;
	fma.rm.f32 	%f47, %f44, %f46, %f45;
	add.f32 	%f48, %f47, 0fCB40007F;
	neg.f32 	%f49, %f48;
	fma.rn.f32 	%f50, %f42, 0f3FB8AA3B, %f49;
	fma.rn.f32 	%f51, %f42, 0f32A57060, %f50;
	mov.b32 	%r54, %f47;
	shl.b32 	%r55, %r54, 23;
	mov.b32 	%f52, %r55;
	ex2.approx.ftz.f32 	%f53, %f51;
	mul.f32 	%f54, %f53, %f52;
	cvt.f64.f32 	%fd40, %f54;
	add.f64 	%fd76, %fd76, %fd40;
$L__BB1_6:
	ld.param.u32 	%r120, [_Z25depthwiseColorConsistencyPdS_Pfiii_param_4];
	setp.ge.s32 	%p23, %r1, %r120;
	not.pred 	%p24, %p2;
	cvt.s64.s32 	%rd17, %r2;
	add.s64 	%rd18, %rd3, %rd17;
	shl.b64 	%rd19, %rd18, 2;
	add.s64 	%rd6, %rd1, %rd19;
	or.pred  	%p25, %p24, %p23;
	@%p25 bra 	$L__BB1_8;
	ld.global.f32 	%f55, [%rd6+-4];
	ld.global.f32 	%f56, [%rd2];
	sub.f32 	%f57, %f55, %f56;
	abs.f32 	%f58, %f57;
	mov.f32 	%f59, 0fC1200000;
	sub.f32 	%f60, %f59, %f58;
	fma.rn.f32 	%f61, %f60, 0f3BBB989D, 0f3F000000;
	cvt.sat.f32.f32 	%f62, %f61;
	mov.f32 	%f63, 0f4B400001;
	mov.f32 	%f64, 0f437C0000;
	fma.rm.f32 	%f65, %f62, %f64, %f63;
	add.f32 	%f66, %f65, 0fCB40007F;
	neg.f32 	%f67, %f66;
	fma.rn.f32 	%f68, %f60, 0f3FB8AA3B, %f67;
	fma.rn.f32 	%f69, %f60, 0f32A57060, %f68;
	mov.b32 	%r56, %f65;
	shl.b32 	%r57, %r56, 23;
	mov.b32 	%f70, %r57;
	ex2.approx.ftz.f32 	%f71, %f69;
	mul.f32 	%f72, %f71, %f70;
	cvt.f64.f32 	%fd41, %f72;
	add.f64 	%fd76, %fd76, %fd41;
$L__BB1_8:
	ld.param.u32 	%r121, [_Z25depthwiseColorConsistencyPdS_Pfiii_param_4];
	ld.param.u32 	%r114, [_Z25depthwiseColorConsistencyPdS_Pfiii_param_3];
	setp.ge.s32 	%p26, %r1, %r121;
	setp.lt.s32 	%p27, %r49, 0;
	setp.ge.s32 	%p28, %r49, %r114;
	or.pred  	%p29, %p28, %p26;
	or.pred  	%p30, %p29, %p27;
	@%p30 bra 	$L__BB1_10;
	ld.global.f32 	%f73, [%rd2];
	sub.f32 	%f74, %f73, %f73;
	abs.f32 	%f75, %f74;
	mov.f32 	%f76, 0fC1200000;
	sub.f32 	%f77, %f76, %f75;
	fma.rn.f32 	%f78, %f77, 0f3BBB989D, 0f3F000000;
	cvt.sat.f32.f32 	%f79, %f78;
	mov.f32 	%f80, 0f4B400001;
	mov.f32 	%f81, 0f437C0000;
	fma.rm.f32 	%f82, %f79, %f81, %f80;
	add.f32 	%f83, %f82, 0fCB40007F;
	neg.f32 	%f84, %f83;
	fma.rn.f32 	%f85, %f77, 0f3FB8AA3B, %f84;
	fma.rn.f32 	%f86, %f77, 0f32A57060, %f85;
	mov.b32 	%r59, %f82;
	shl.b32 	%r60, %r59, 23;
	mov.b32 	%f87, %r60;
	ex2.approx.ftz.f32 	%f88, %f86;
	mul.f32 	%f89, %f88, %f87;
	cvt.f64.f32 	%fd42, %f89;
	add.f64 	%fd76, %fd76, %fd42;
$L__BB1_10:
	ld.param.u32 	%r122, [_Z25depthwiseColorConsistencyPdS_Pfiii_param_4];
	setp.ge.s32 	%p31, %r1, %r122;
	not.pred 	%p32, %p3;
	or.pred  	%p33, %p32, %p31;
	@%p33 bra 	$L__BB1_12;
	ld.global.f32 	%f90, [%rd6+4];
	ld.global.f32 	%f91, [%rd2];
	sub.f32 	%f92, %f90, %f91;
	abs.f32 	%f93, %f92;
	mov.f32 	%f94, 0fC1200000;
	sub.f32 	%f95, %f94, %f93;
	fma.rn.f32 	%f96, %f95, 0f3BBB989D, 0f3F000000;
	cvt.sat.f32.f32 	%f97, %f96;
	mov.f32 	%f98, 0f4B400001;
	mov.f32 	%f99, 0f437C0000;
	fma.rm.f32 	%f100, %f97, %f99, %f98;
	add.f32 	%f101, %f100, 0fCB40007F;
	neg.f32 	%f102, %f101;
	fma.rn.f32 	%f103, %f95, 0f3FB8AA3B, %f102;
	fma.rn.f32 	%f104, %f95, 0f32A57060, %f103;
	mov.b32 	%r61, %f100;
	shl.b32 	%r62, %r61, 23;
	mov.b32 	%f105, %r62;
	ex2.approx.ftz.f32 	%f106, %f104;
	mul.f32 	%f107, %f106, %f105;
	cvt.f64.f32 	%fd43, %f107;
	add.f64 	%fd76, %fd76, %fd43;
$L__BB1_12:
	ld.param.u32 	%r123, [_Z25depthwiseColorConsistencyPdS_Pfiii_param_4];
	ld.param.u32 	%r115, [_Z25depthwiseColorConsistencyPdS_Pfiii_param_3];
	add.s32 	%r6, %r1, 1;
	setp.ge.s32 	%p34, %r6, %r123;
	shl.b32 	%r63, %r115, 1;
	add.s32 	%r64, %r4, %r63;
	not.pred 	%p35, %p2;
	cvt.s64.s32 	%rd20, %r64;
	add.s64 	%rd21, %rd3, %rd20;
	shl.b64 	%rd22, %rd21, 2;
	add.s64 	%rd7, %rd1, %rd22;
	or.pred  	%p36, %p35, %p34;
	@%p36 bra 	$L__BB1_14;
	ld.global.f32 	%f108, [%rd7+-4];
	ld.global.f32 	%f109, [%rd2];
	sub.f32 	%f110, %f108, %f109;
	abs.f32 	%f111, %f110;
	mov.f32 	%f112, 0fC1200000;
	sub.f32 	%f113, %f112, %f111;
	fma.rn.f32 	%f114, %f113, 0f3BBB989D, 0f3F000000;
	cvt.sat.f32.f32 	%f115, %f114;
	mov.f32 	%f116, 0f4B400001;
	mov.f32 	%f117, 0f437C0000;
	fma.rm.f32 	%f118, %f115, %f117, %f116;
	add.f32 	%f119, %f118, 0fCB40007F;
	neg.f32 	%f120, %f119;
	fma.rn.f32 	%f121, %f113, 0f3FB8AA3B, %f120;
	fma.rn.f32 	%f122, %f113, 0f32A57060, %f121;
	mov.b32 	%r65, %f118;
	shl.b32 	%r66, %r65, 23;
	mov.b32 	%f123, %r66;
	ex2.approx.ftz.f32 	%f124, %f122;
	mul.f32 	%f125, %f124, %f123;
	cvt.f64.f32 	%fd44, %f125;
	add.f64 	%fd76, %fd76, %fd44;
$L__BB1_14:
	ld.param.u32 	%r124, [_Z25depthwiseColorConsistencyPdS_Pfiii_param_4];
	ld.param.u32 	%r116, [_Z25depthwiseColorConsistencyPdS_Pfiii_param_3];
	setp.ge.s32 	%p37, %r6, %r124;
	setp.lt.s32 	%p38, %r49, 0;
	setp.ge.s32 	%p39, %r49, %r116;
	or.pred  	%p40, %p39, %p37;
	mul.wide.s32 	%rd23, %r116, 4;
	add.s64 	%rd8, %rd2, %rd23;
	or.pred  	%p41, %p40, %p38;
	@%p41 bra 	$L__BB1_16;
	ld.global.f32 	%f126, [%rd8];
	ld.global.f32 	%f127, [%rd2];
	sub.f32 	%f128, %f126, %f127;
	abs.f32 	%f129, %f128;
	mov.f32 	%f130, 0fC1200000;
	sub.f32 	%f131, %f130, %f129;
	fma.rn.f32 	%f132, %f131, 0f3BBB989D, 0f3F000000;
	cvt.sat.f32.f32 	%f133, %f132;
	mov.f32 	%f134, 0f4B400001;
	mov.f32 	%f135, 0f437C0000;
	fma.rm.f32 	%f136, %f133, %f135, %f134;
	add.f32 	%f137, %f136, 0fCB40007F;
	neg.f32 	%f138, %f137;
	fma.rn.f32 	%f139, %f131, 0f3FB8AA3B, %f138;
	fma.rn.f32 	%f140, %f131, 0f32A57060, %f139;
	mov.b32 	%r68, %f136;
	shl.b32 	%r69, %r68, 23;
	mov.b32 	%f141, %r69;
	ex2.approx.ftz.f32 	%f142, %f140;
	mul.f32 	%f143, %f142, %f141;
	cvt.f64.f32 	%fd45, %f143;
	add.f64 	%fd76, %fd76, %fd45;
$L__BB1_16:
	ld.param.u32 	%r125, [_Z25depthwiseColorConsistencyPdS_Pfiii_param_4];
	setp.lt.s32 	%p42, %r6, %r125;
	and.pred  	%p4, %p3, %p42;
	not.pred 	%p43, %p4;
	@%p43 bra 	$L__BB1_18;
	ld.global.f32 	%f144, [%rd7+4];
	ld.global.f32 	%f145, [%rd2];
	sub.f32 	%f146, %f144, %f145;
	abs.f32 	%f147, %f146;
	mov.f32 	%f148, 0fC1200000;
	sub.f32 	%f149, %f148, %f147;
	fma.rn.f32 	%f150, %f149, 0f3BBB989D, 0f3F000000;
	cvt.sat.f32.f32 	%f151, %f150;
	mov.f32 	%f152, 0f4B400001;
	mov.f32 	%f153, 0f437C0000;
	fma.rm.f32 	%f154, %f151, %f153, %f152;
	add.f32 	%f155, %f154, 0fCB40007F;
	neg.f32 	%f156, %f155;
	fma.rn.f32 	%f157, %f149, 0f3FB8AA3B, %f156;
	fma.rn.f32 	%f158, %f149, 0f32A57060, %f157;
	mov.b32 	%r70, %f154;
	shl.b32 	%r71, %r70, 23;
	mov.b32 	%f159, %r71;
	ex2.approx.ftz.f32 	%f160, %f158;
	mul.f32 	%f161, %f160, %f159;
	cvt.f64.f32 	%fd46, %f161;
	add.f64 	%fd76, %fd76, %fd46;
$L__BB1_18:
	ld.param.u32 	%r131, [_Z25depthwiseColorConsistencyPdS_Pfiii_param_5];
	ld.param.u32 	%r126, [_Z25depthwiseColorConsistencyPdS_Pfiii_param_4];
	ld.param.u32 	%r117, [_Z25depthwiseColorConsistencyPdS_Pfiii_param_3];
	setp.ge.s32 	%p44, %r1, %r126;
	setp.ge.s32 	%p45, %r49, %r117;
	or.pred  	%p46, %p45, %p44;
	setp.lt.s32 	%p47, %r131, 1;
	or.pred  	%p48, %p46, %p47;
	@%p48 bra 	$L__BB1_39;
	ld.param.u32 	%r132, [_Z25depthwiseColorConsistencyPdS_Pfiii_param_5];
	ld.param.u32 	%r127, [_Z25depthwiseColorConsistencyPdS_Pfiii_param_4];
	ld.param.u32 	%r118, [_Z25depthwiseColorConsistencyPdS_Pfiii_param_3];
	setp.lt.s32 	%p49, %r6, %r127;
	setp.gt.s32 	%p50, %r49, -1;
	mul.lo.s32 	%r133, %r3, %r132;
	add.s32 	%r74, %r5, -1;
	mul.lo.s32 	%r135, %r74, %r132;
	and.pred  	%p5, %p50, %p1;
	mul.lo.s32 	%r137, %r5, %r132;
	add.s32 	%r138, %r137, %r132;
	add.s32 	%r75, %r3, -1;
	mul.lo.s32 	%r139, %r75, %r132;
	add.s32 	%r76, %r75, %r118;
	mul.lo.s32 	%r140, %r76, %r132;
	and.pred  	%p6, %p50, %p49;
	add.s32 	%r77, %r3, %r118;
	mul.lo.s32 	%r141, %r77, %r132;
	add.s32 	%r78, %r76, 2;
	mul.lo.s32 	%r142, %r78, %r132;
	neg.s32 	%r136, %r132;
	add.s32 	%r134, %r133, %r132;
	not.pred 	%p57, %p5;
	not.pred 	%p70, %p6;
$L__BB1_20:
	ld.param.u32 	%r128, [_Z25depthwiseColorConsistencyPdS_Pfiii_param_4];
	mov.u32 	%r79, %ctaid.y;
	mov.u32 	%r80, %ntid.y;
	mov.u32 	%r81, %tid.y;
	mad.lo.s32 	%r82, %r79, %r80, %r81;
	setp.ne.s32 	%p51, %r82, 0;
	setp.le.s32 	%p52, %r82, %r128;
	and.pred  	%p53, %p51, %p52;
	and.pred  	%p55, %p2, %p53;
	mov.f64 	%fd85, 0d0000000000000000;
	not.pred 	%p56, %p55;
	@%p56 bra 	$L__BB1_22;
	ld.param.u64 	%rd56, [_Z25depthwiseColorConsistencyPdS_Pfiii_param_0];
	ld.global.f32 	%f162, [%rd4+-4];
	ld.global.f32 	%f163, [%rd2];
	sub.f32 	%f164, %f162, %f163;
	abs.f32 	%f165, %f164;
	mov.f32 	%f166, 0fC1200000;
	sub.f32 	%f167, %f166, %f165;
	fma.rn.f32 	%f168, %f167, 0f3BBB989D, 0f3F000000;
	cvt.sat.f32.f32 	%f169, %f168;
	mov.f32 	%f170, 0f4B400001;
	mov.f32 	%f171, 0f437C0000;
	fma.rm.f32 	%f172, %f169, %f171, %f170;
	add.f32 	%f173, %f172, 0fCB40007F;
	neg.f32 	%f174, %f173;
	fma.rn.f32 	%f175, %f167, 0f3FB8AA3B, %f174;
	fma.rn.f32 	%f176, %f167, 0f32A57060, %f175;
	mov.b32 	%r83, %f172;
	shl.b32 	%r84, %r83, 23;
	mov.b32 	%f177, %r84;
	ex2.approx.ftz.f32 	%f178, %f176;
	mul.f32 	%f179, %f178, %f177;
	cvt.f64.f32 	%fd48, %f179;
	div.rn.f64 	%fd49, %fd48, %fd76;
	mul.wide.s32 	%rd24, %r135, 8;
	cvta.to.global.u64 	%rd25, %rd56;
	add.s64 	%rd26, %rd25, %rd24;
	ld.global.f64 	%fd50, [%rd26];
	fma.rn.f64 	%fd85, %fd50, %fd49, 0d0000000000000000;
$L__BB1_22:
	@%p57 bra 	$L__BB1_24;
	ld.param.u64 	%rd57, [_Z25depthwiseColorConsistencyPdS_Pfiii_param_0];
	ld.global.f32 	%f180, [%rd5];
	ld.global.f32 	%f181, [%rd2];
	sub.f32 	%f182, %f180, %f181;
	abs.f32 	%f183, %f182;
	mov.f32 	%f184, 0fC1200000;
	sub.f32 	%f185, %f184, %f183;
	fma.rn.f32 	%f186, %f185, 0f3BBB989D, 0f3F000000;
	cvt.sat.f32.f32 	%f187, %f186;
	mov.f32 	%f188, 0f4B400001;
	mov.f32 	%f189, 0f437C0000;
	fma.rm.f32 	%f190, %f187, %f189, %f188;
	add.f32 	%f191, %f190, 0fCB40007F;
	neg.f32 	%f192, %f191;
	fma.rn.f32 	%f193, %f185, 0f3FB8AA3B, %f192;
	fma.rn.f32 	%f194, %f185, 0f32A57060, %f193;
	mov.b32 	%r85, %f190;
	shl.b32 	%r86, %r85, 23;
	mov.b32 	%f195, %r86;
	ex2.approx.ftz.f32 	%f196, %f194;
	mul.f32 	%f197, %f196, %f195;
	cvt.f64.f32 	%fd51, %f197;
	div.rn.f64 	%fd52, %fd51, %fd76;
	mul.wide.s32 	%rd27, %r137, 8;
	cvta.to.global.u64 	%rd28, %rd57;
	add.s64 	%rd29, %rd28, %rd27;
	ld.global.f64 	%fd53, [%rd29];
	fma.rn.f64 	%fd85, %fd53, %fd52, %fd85;
$L__BB1_24:
	ld.param.u32 	%r129, [_Z25depthwiseColorConsistencyPdS_Pfiii_param_4];
	mov.u32 	%r87, %ctaid.y;
	mov.u32 	%r88, %ntid.y;
	mov.u32 	%r89, %tid.y;
	mad.lo.s32 	%r90, %r87, %r88, %r89;
	setp.ne.s32 	%p58, %r90, 0;
	setp.le.s32 	%p59, %r90, %r129;
	and.pred  	%p60, %p58, %p59;
	and.pred  	%p62, %p3, %p60;
	not.pred 	%p63, %p62;
	@%p63 bra 	$L__BB1_26;
	ld.param.u64 	%rd58, [_Z25depthwiseColorConsistencyPdS_Pfiii_param_0];
	ld.global.f32 	%f198, [%rd4+4];
	ld.global.f32 	%f199, [%rd2];
	sub.f32 	%f200, %f198, %f199;
	abs.f32 	%f201, %f200;
	mov.f32 	%f202, 0fC1200000;
	sub.f32 	%f203, %f202, %f201;
	fma.rn.f32 	%f204, %f203, 0f3BBB989D, 0f3F000000;
	cvt.sat.f32.f32 	%f205, %f204;
	mov.f32 	%f206, 0f4B400001;
	mov.f32 	%f207, 0f437C0000;
	fma.rm.f32 	%f208, %f205, %f207, %f206;
	add.f32 	%f209, %f208, 0fCB40007F;
	neg.f32 	%f210, %f209;
	fma.rn.f32 	%f211, %f203, 0f3FB8AA3B, %f210;
	fma.rn.f32 	%f212, %f203, 0f32A57060, %f211;
	mov.b32 	%r91, %f208;
	shl.b32 	%r92, %r91, 23;
	mov.b32 	%f213, %r92;
	ex2.approx.ftz.f32 	%f214, %f212;
	mul.f32 	%f215, %f214, %f213;
	cvt.f64.f32 	%fd54, %f215;
	div.rn.f64 	%fd55, %fd54, %fd76;
	mul.wide.s32 	%rd30, %r138, 8;
	cvta.to.global.u64 	%rd31, %rd58;
	add.s64 	%rd32, %rd31, %rd30;
	ld.global.f64 	%fd56, [%rd32];
	fma.rn.f64 	%fd85, %fd56, %fd55, %fd85;
$L__BB1_26:
	not.pred 	%p64, %p2;
	@%p64 bra 	$L__BB1_28;
	ld.param.u64 	%rd59, [_Z25depthwiseColorConsistencyPdS_Pfiii_param_0];
	ld.global.f32 	%f216, [%rd6+-4];
	ld.global.f32 	%f217, [%rd2];
	sub.f32 	%f218, %f216, %f217;
	abs.f32 	%f219, %f218;
	mov.f32 	%f220, 0fC1200000;
	sub.f32 	%f221, %f220, %f219;
	fma.rn.f32 	%f222, %f221, 0f3BBB989D, 0f3F000000;
	cvt.sat.f32.f32 	%f223, %f222;
	mov.f32 	%f224, 0f4B400001;
	mov.f32 	%f225, 0f437C0000;
	fma.rm.f32 	%f226, %f223, %f225, %f224;
	add.f32 	%f227, %f226, 0fCB40007F;
	neg.f32 	%f228, %f227;
	fma.rn.f32 	%f229, %f221, 0f3FB8AA3B, %f228;
	fma.rn.f32 	%f230, %f221, 0f32A57060, %f229;
	mov.b32 	%r93, %f226;
	shl.b32 	%r94, %r93, 23;
	mov.b32 	%f231, %r94;
	ex2.approx.ftz.f32 	%f232, %f230;
	mul.f32 	%f233, %f232, %f231;
	cvt.f64.f32 	%fd57, %f233;
	div.rn.f64 	%fd58, %fd57, %fd76;
	mul.wide.s32 	%rd33, %r139, 8;
	cvta.to.global.u64 	%rd34, %rd59;
	add.s64 	%rd35, %rd34, %rd33;
	ld.global.f64 	%fd59, [%rd35];
	fma.rn.f64 	%fd85, %fd59, %fd58, %fd85;
$L__BB1_28:
	cvt.u32.u64 	%r95, %rd3;
	setp.lt.s32 	%p65, %r95, 0;
	@%p65 bra 	$L__BB1_30;
	ld.param.u64 	%rd60, [_Z25depthwiseColorConsistencyPdS_Pfiii_param_0];
	ld.global.f32 	%f234, [%rd2];
	sub.f32 	%f235, %f234, %f234;
	abs.f32 	%f236, %f235;
	mov.f32 	%f237, 0fC1200000;
	sub.f32 	%f238, %f237, %f236;
	fma.rn.f32 	%f239, %f238, 0f3BBB989D, 0f3F000000;
	cvt.sat.f32.f32 	%f240, %f239;
	mov.f32 	%f241, 0f4B400001;
	mov.f32 	%f242, 0f437C0000;
	fma.rm.f32 	%f243, %f240, %f242, %f241;
	add.f32 	%f244, %f243, 0fCB40007F;
	neg.f32 	%f245, %f244;
	fma.rn.f32 	%f246, %f238, 0f3FB8AA3B, %f245;
	fma.rn.f32 	%f247, %f238, 0f32A57060, %f246;
	mov.b32 	%r96, %f243;
	shl.b32 	%r97, %r96, 23;
	mov.b32 	%f248, %r97;
	ex2.approx.ftz.f32 	%f249, %f247;
	mul.f32 	%f250, %f249, %f248;
	cvt.f64.f32 	%fd60, %f250;
	div.rn.f64 	%fd61, %fd60, %fd76;
	mul.wide.s32 	%rd36, %r133, 8;
	cvta.to.global.u64 	%rd37, %rd60;
	add.s64 	%rd38, %rd37, %rd36;
	ld.global.f64 	%fd62, [%rd38];
	fma.rn.f64 	%fd85, %fd62, %fd61, %fd85;
$L__BB1_30:
	not.pred 	%p66, %p3;
	@%p66 bra 	$L__BB1_32;
	ld.param.u64 	%rd61, [_Z25depthwiseColorConsistencyPdS_Pfiii_param_0];
	ld.global.f32 	%f251, [%rd6+4];
	ld.global.f32 	%f252, [%rd2];
	sub.f32 	%f253, %f251, %f252;
	abs.f32 	%f254, %f253;
	mov.f32 	%f255, 0fC1200000;
	sub.f32 	%f256, %f255, %f254;
	fma.rn.f32 	%f257, %f256, 0f3BBB989D, 0f3F000000;
	cvt.sat.f32.f32 	%f258, %f257;
	mov.f32 	%f259, 0f4B400001;
	mov.f32 	%f260, 0f437C0000;
	fma.rm.f32 	%f261, %f258, %f260, %f259;
	add.f32 	%f262, %f261, 0fCB40007F;
	neg.f32 	%f263, %f262;
	fma.rn.f32 	%f264, %f256, 0f3FB8AA3B, %f263;
	fma.rn.f32 	%f265, %f256, 0f32A57060, %f264;
	mov.b32 	%r98, %f261;
	shl.b32 	%r99, %r98, 23;
	mov.b32 	%f266, %r99;
	ex2.approx.ftz.f32 	%f267, %f265;
	mul.f32 	%f268, %f267, %f266;
	cvt.f64.f32 	%fd63, %f268;
	div.rn.f64 	%fd64, %fd63, %fd76;
	mul.wide.s32 	%rd39, %r134, 8;
	cvta.to.global.u64 	%rd40, %rd61;
	add.s64 	%rd41, %rd40, %rd39;
	ld.global.f64 	%fd65, [%rd41];
	fma.rn.f64 	%fd85, %fd65, %fd64, %fd85;
$L__BB1_32:
	ld.param.u32 	%r130, [_Z25depthwiseColorConsistencyPdS_Pfiii_param_4];
	mov.u32 	%r100, %ctaid.y;
	mov.u32 	%r101, %ntid.y;
	mov.u32 	%r102, %tid.y;
	mad.lo.s32 	%r103, %r100, %r101, %r102;
	add.s32 	%r105, %r103, 1;
	setp.ge.s32 	%p67, %r105, %r130;
	not.pred 	%p68, %p2;
	or.pred  	%p69, %p68, %p67;
	@%p69 bra 	$L__BB1_34;
	ld.param.u64 	%rd62, [_Z25depthwiseColorConsistencyPdS_Pfiii_param_0];
	ld.global.f32 	%f269, [%rd7+-4];
	ld.global.f32 	%f270, [%rd2];
	sub.f32 	%f271, %f269, %f270;
	abs.f32 	%f272, %f271;
	mov.f32 	%f273, 0fC1200000;
	sub.f32 	%f274, %f273, %f272;
	fma.rn.f32 	%f275, %f274, 0f3BBB989D, 0f3F000000;
	cvt.sat.f32.f32 	%f276, %f275;
	mov.f32 	%f277, 0f4B400001;
	mov.f32 	%f278, 0f437C0000;
	fma.rm.f32 	%f279, %f276, %f278, %f277;
	add.f32 	%f280, %f279, 0fCB40007F;
	neg.f32 	%f281, %f280;
	fma.rn.f32 	%f282, %f274, 0f3FB8AA3B, %f281;
	fma.rn.f32 	%f283, %f274, 0f32A57060, %f282;
	mov.b32 	%r106, %f279;
	shl.b32 	%r107, %r106, 23;
	mov.b32 	%f284, %r107;
	ex2.approx.ftz.f32 	%f285, %f283;
	mul.f32 	%f286, %f285, %f284;
	cvt.f64.f32 	%fd66, %f286;
	div.rn.f64 	%fd67, %fd66, %fd76;
	mul.wide.s32 	%rd42, %r140, 8;
	cvta.to.global.u64 	%rd43, %rd62;
	add.s64 	%rd44, %rd43, %rd42;
	ld.global.f64 	%fd68, [%rd44];
	fma.rn.f64 	%fd85, %fd68, %fd67, %fd85;
$L__BB1_34:
	@%p70 bra 	$L__BB1_36;
	ld.param.u32 	%r119, [_Z25depthwiseColorConsistencyPdS_Pfiii_param_3];
	ld.param.u64 	%rd63, [_Z25depthwiseColorConsistencyPdS_Pfiii_param_0];
	mul.wide.s32 	%rd45, %r119, 4;
	add.s64 	%rd46, %rd2, %rd45;
	ld.global.f32 	%f287, [%rd46];
	ld.global.f32 	%f288, [%rd2];
	sub.f32 	%f289, %f287, %f288;
	abs.f32 	%f290, %f289;
	mov.f32 	%f291, 0fC1200000;
	sub.f32 	%f292, %f291, %f290;
	fma.rn.f32 	%f293, %f292, 0f3BBB989D, 0f3F000000;
	cvt.sat.f32.f32 	%f294, %f293;
	mov.f32 	%f295, 0f4B400001;
	mov.f32 	%f296, 0f437C0000;
	fma.rm.f32 	%f297, %f294, %f296, %f295;
	add.f32 	%f298, %f297, 0fCB40007F;
	neg.f32 	%f299, %f298;
	fma.rn.f32 	%f300, %f292, 0f3FB8AA3B, %f299;
	fma.rn.f32 	%f301, %f292, 0f32A57060, %f300;
	mov.b32 	%r108, %f297;
	shl.b32 	%r109, %r108, 23;
	mov.b32 	%f302, %r109;
	ex2.approx.ftz.f32 	%f303, %f301;
	mul.f32 	%f304, %f303, %f302;
	cvt.f64.f32 	%fd69, %f304;
	div.rn.f64 	%fd70, %fd69, %fd76;
	mul.wide.s32 	%rd47, %r141, 8;
	cvta.to.global.u64 	%rd48, %rd63;
	add.s64 	%rd49, %rd48, %rd47;
	ld.global.f64 	%fd71, [%rd49];
	fma.rn.f64 	%fd85, %fd71, %fd70, %fd85;
$L__BB1_36:
	@%p43 bra 	$L__BB1_38;
	ld.param.u64 	%rd64, [_Z25depthwiseColorConsistencyPdS_Pfiii_param_0];
	ld.global.f32 	%f305, [%rd7+4];
	ld.global.f32 	%f306, [%rd2];
	sub.f32 	%f307, %f305, %f306;
	abs.f32 	%f308, %f307;
	mov.f32 	%f309, 0fC1200000;
	sub.f32 	%f310, %f309, %f308;
	fma.rn.f32 	%f311, %f310, 0f3BBB989D, 0f3F000000;
	cvt.sat.f32.f32 	%f312, %f311;
	mov.f32 	%f313, 0f4B400001;
	mov.f32 	%f314, 0f437C0000;
	fma.rm.f32 	%f315, %f312, %f314, %f313;
	add.f32 	%f316, %f315, 0fCB40007F;
	neg.f32 	%f317, %f316;
	fma.rn.f32 	%f318, %f310, 0f3FB8AA3B, %f317;
	fma.rn.f32 	%f319, %f310, 0f32A57060, %f318;
	mov.b32 	%r110, %f315;
	shl.b32 	%r111, %r110, 23;
	mov.b32 	%f320, %r111;
	ex2.approx.ftz.f32 	%f321, %f319;
	mul.f32 	%f322, %f321, %f320;
	cvt.f64.f32 	%fd72, %f322;
	div.rn.f64 	%fd73, %fd72, %fd76;
	mul.wide.s32 	%rd50, %r142, 8;
	cvta.to.global.u64 	%rd51, %rd64;
	add.s64 	%rd52, %rd51, %rd50;
	ld.global.f64 	%fd74, [%rd52];
	fma.rn.f64 	%fd85, %fd74, %fd73, %fd85;
$L__BB1_38:
	ld.param.u64 	%rd65, [_Z25depthwiseColorConsistencyPdS_Pfiii_param_1];
	mul.wide.s32 	%rd53, %r133, 8;
	cvta.to.global.u64 	%rd54, %rd65;
	add.s64 	%rd55, %rd54, %rd53;
	st.global.f64 	[%rd55], %fd85;
	add.s32 	%r142, %r142, 1;
	add.s32 	%r141, %r141, 1;
	add.s32 	%r140, %r140, 1;
	add.s32 	%r139, %r139, 1;
	add.s32 	%r138, %r138, 1;
	add.s32 	%r137, %r137, 1;
	add.s32 	%r136, %r136, 1;
	setp.ne.s32 	%p72, %r136, 0;
	add.s32 	%r135, %r135, 1;
	add.s32 	%r134, %r134, 1;
	add.s32 	%r133, %r133, 1;
	@%p72 bra 	$L__BB1_20;
$L__BB1_39:
	ret;

}


// ===== COMPILED SASS (sm_100) =====

	.target	sm_100

	.elftype	@"ET_EXEC"


//--------------------- .note.nv.tkinfo           --------------------------
	.section	.note.nv.tkinfo,"",@"SHT_NOTE"
	.sectionflags	@"SHF_NOTE_NV_TKINFO"
	.tkinfo
        /*0018*/ 	.word	0x00000002
        /*0030*/ 	.string	""
        /*0030*/ 	.string	"ptxas"
        /*0030*/ 	.string	"Cuda compilation tools, release 13.0, V13.0.88"
        /*0030*/ 	.string	"Build cuda_13.0.r13.0/compiler.36424714_0"
        /*0030*/ 	.string	"-arch sm_100 -m 64 "



//--------------------- .note.nv.cuinfo           --------------------------
	.section	.note.nv.cuinfo,"",@"SHT_NOTE"
	.sectionflags	@"SHF_NOTE_NV_CUINFO"
        /*0018*/ 	.short	0x0002
        /*001a*/ 	.short	0x0064
        /*001c*/ 	.short	0x0082
	.zero		2


//--------------------- .nv.info                  --------------------------
	.section	.nv.info,"",@"SHT_CUDA_INFO"
	.align	4


	//----- nvinfo : EIATTR_REGCOUNT
	.align		4
        /*0000*/ 	.byte	0x04, 0x2f
        /*0002*/ 	.short	(.L_1 - .L_0)
	.align		4
.L_0:
        /*0004*/ 	.word	index@(_Z3addiPfS_)
        /*0008*/ 	.word	0x00000018


	//----- nvinfo : EIATTR_FRAME_SIZE
	.align		4
.L_1:
        /*000c*/ 	.byte	0x04, 0x11
        /*000e*/ 	.short	(.L_3 - .L_2)
	.align		4
.L_2:
        /*0010*/ 	.word	index@(_Z3addiPfS_)
        /*0014*/ 	.word	0x00000000


	//----- nvinfo : EIATTR_REGCOUNT
	.align		4
.L_3:
        /*0018*/ 	.byte	0x04, 0x2f
        /*001a*/ 	.short	(.L_5 - .L_4)
	.align		4
.L_4:
        /*001c*/ 	.word	index@(_Z25depthwiseColorConsistencyPdS_Pfiii)
        /*0020*/ 	.word	0x0000002f


	//----- nvinfo : EIATTR_FRAME_SIZE
	.align		4
.L_5:
        /*0024*/ 	.byte	0x04, 0x11
        /*0026*/ 	.short	(.L_7 - .L_6)
	.align		4
.L_6:
        /*0028*/ 	.word	index@($__internal_0_$__cuda_sm20_div_rn_f64_full)
        /*002c*/ 	.word	0x00000000


	//----- nvinfo : EIATTR_FRAME_SIZE
	.align		4
.L_7:
        /*0030*/ 	.byte	0x04, 0x11
        /*0032*/ 	.short	(.L_9 - .L_8)
	.align		4
.L_8:
        /*0034*/ 	.word	index@(_Z25depthwiseColorConsistencyPdS_Pfiii)
        /*0038*/ 	.word	0x00000000


	//----- nvinfo : EIATTR_MIN_STACK_SIZE
	.align		4
.L_9:
        /*003c*/ 	.byte	0x04, 0x12
        /*003e*/ 	.short	(.L_11 - .L_10)
	.align		4
.L_10:
        /*0040*/ 	.word	index@(_Z25depthwiseColorConsistencyPdS_Pfiii)
        /*0044*/ 	.word	0x00000000


	//----- nvinfo : EIATTR_MIN_STACK_SIZE
	.align		4
.L_11:
        /*0048*/ 	.byte	0x04, 0x12
        /*004a*/ 	.short	(.L_13 - .L_12)
	.align		4
.L_12:
        /*004c*/ 	.word	index@(_Z3addiPfS_)
        /*0050*/ 	.word	0x00000000
.L_13:


//--------------------- .nv.compat                --------------------------
	.section	.nv.compat,"",@"SHT_CUDA_COMPAT_INFO"
	.align	4
        /*0000*/ 	.byte	0x02, 0x09, 0x00, 0x00, 0x02, 0x02, 0x01, 0x00, 0x02, 0x05, 0x05, 0x00, 0x03, 0x07, 0x01, 0x01
        /*0010*/ 	.byte	0x02, 0x03, 0x00, 0x00, 0x02, 0x06, 0x01, 0x00, 0x04, 0x0b, 0x08, 0x00, 0x01, 0x00, 0x00, 0x00
        /*0020*/ 	.byte	0x00, 0x00, 0x00, 0x00


//--------------------- .nv.info._Z25depthwiseColorConsistencyPdS_Pfiii --------------------------
	.section	.nv.info._Z25depthwiseColorConsistencyPdS_Pfiii,"",@"SHT_CUDA_INFO"
	.sectionflags	@""
	.align	4


	//----- nvinfo : EIATTR_CUDA_API_VERSION
	.align		4
        /*0000*/ 	.byte	0x04, 0x37
        /*0002*/ 	.short	(.L_15 - .L_14)
.L_14:
        /*0004*/ 	.word	0x00000082


	//----- nvinfo : EIATTR_KPARAM_INFO
	.align		4
.L_15:
        /*0008*/ 	.byte	0x04, 0x17
        /*000a*/ 	.short	(.L_17 - .L_16)
.L_16:
        /*000c*/ 	.word	0x00000000
        /*0010*/ 	.short	0x0005
        /*0012*/ 	.short	0x0020
        /*0014*/ 	.byte	0x00, 0xf0, 0x11, 0x00


	//----- nvinfo : EIATTR_KPARAM_INFO
	.align		4
.L_17:
        /*0018*/ 	.byte	0x04, 0x17
        /*001a*/ 	.short	(.L_19 - .L_18)
.L_18:
        /*001c*/ 	.word	0x00000000
        /*0020*/ 	.short	0x0004
        /*0022*/ 	.short	0x001c
        /*0024*/ 	.byte	0x00, 0xf0, 0x11, 0x00


	//----- nvinfo : EIATTR_KPARAM_INFO
	.align		4
.L_19:
        /*0028*/ 	.byte	0x04, 0x17
        /*002a*/ 	.short	(.L_21 - .L_20)
.L_20:
        /*002c*/ 	.word	0x00000000
        /*0030*/ 	.short	0x0003
        /*0032*/ 	.short	0x0018
        /*0034*/ 	.byte	0x00, 0xf0, 0x11, 0x00


	//----- nvinfo : EIATTR_KPARAM_INFO
	.align		4
.L_21:
        /*0038*/ 	.byte	0x04, 0x17
        /*003a*/ 	.short	(.L_23 - .L_22)
.L_22:
        /*003c*/ 	.word	0x00000000
        /*0040*/ 	.short	0x0002
        /*0042*/ 	.short	0x0010
        /*0044*/ 	.byte	0x00, 0xf5, 0x21, 0x00


	//----- nvinfo : EIATTR_KPARAM_INFO
	.align		4
.L_23:
        /*0048*/ 	.byte	0x04, 0x17
        /*004a*/ 	.short	(.L_25 - .L_24)
.L_24:
        /*004c*/ 	.word	0x00000000
        /*0050*/ 	.short	0x0001
        /*0052*/ 	.short	0x0008
        /*0054*/ 	.byte	0x00, 0xf5, 0x21, 0x00


	//----- nvinfo : EIATTR_KPARAM_INFO
	.align		4
.L_25:
        /*0058*/ 	.byte	0x04, 0x17
        /*005a*/ 	.short	(.L_27 - .L_26)
.L_26:
        /*005c*/ 	.word	0x00000000
        /*0060*/ 	.short	0x0000
        /*0062*/ 	.short	0x0000
        /*0064*/ 	.byte	0x00, 0xf5, 0x21, 0x00


	//----- nvinfo : EIATTR_SPARSE_MMA_MASK
	.align		4
.L_27:
        /*0068*/ 	.byte	0x03, 0x50
        /*006a*/ 	.short	0x0000


	//----- nvinfo : EIATTR_MAXREG_COUNT
	.align		4
        /*006c*/ 	.byte	0x03, 0x1b
        /*006e*/ 	.short	0x00ff


	//----- nvinfo : EIATTR_MERCURY_ISA_VERSION
	.align		4
        /*0070*/ 	.byte	0x03, 0x5f
        /*0072*/ 	.short	0x0101


	//----- nvinfo : EIATTR_VRC_CTA_INIT_COUNT
	.align		4
        /*0074*/ 	.byte	0x02, 0x4a
	.zero		1
	.zero		1


	//----- nvinfo : EIATTR_EXIT_INSTR_OFFSETS
	.align		4
        /*0078*/ 	.byte	0x04, 0x1c
        /*007a*/ 	.short	(.L_29 - .L_28)


	//   ....[0]....
.L_28:
        /*007c*/ 	.word	0x00000ca0


	//   ....[1]....
        /*0080*/ 	.word	0x00002930


	//----- nvinfo : EIATTR_CRS_STACK_SIZE
	.align		4
.L_29:
        /*0084*/ 	.byte	0x04, 0x1e
        /*0086*/ 	.short	(.L_31 - .L_30)
.L_30:
        /*0088*/ 	.word	0x00000000


	//----- nvinfo : EIATTR_CBANK_PARAM_SIZE
	.align		4
.L_31:
        /*008c*/ 	.byte	0x03, 0x19
        /*008e*/ 	.short	0x0024


	//----- nvinfo : EIATTR_PARAM_CBANK
	.align		4
        /*0090*/ 	.byte	0x04, 0x0a
        /*0092*/ 	.short	(.L_33 - .L_32)
	.align		4
.L_32:
        /*0094*/ 	.word	index@(.nv.constant0._Z25depthwiseColorConsistencyPdS_Pfiii)
        /*0098*/ 	.short	0x0380
        /*009a*/ 	.short	0x0024


	//----- nvinfo : EIATTR_SW_WAR
	.align		4
.L_33:
        /*009c*/ 	.byte	0x04, 0x36
        /*009e*/ 	.short	(.L_35 - .L_34)
.L_34:
        /*00a0*/ 	.word	0x00000008
.L_35:


//--------------------- .nv.info._Z3addiPfS_      --------------------------
	.section	.nv.info._Z3addiPfS_,"",@"SHT_CUDA_INFO"
	.sectionflags	@""
	.align	4


	//----- nvinfo : EIATTR_CUDA_API_VERSION
	.align		4
        /*0000*/ 	.byte	0x04, 0x37
        /*0002*/ 	.short	(.L_37 - .L_36)
.L_36:
        /*0004*/ 	.word	0x00000082


	//----- nvinfo : EIATTR_KPARAM_INFO
	.align		4
.L_37:
        /*0008*/ 	.byte	0x04, 0x17
        /*000a*/ 	.short	(.L_39 - .L_38)
.L_38:
        /*000c*/ 	.word	0x00000000
        /*0010*/ 	.short	0x0002
        /*0012*/ 	.short	0x0010
        /*0014*/ 	.byte	0x00, 0xf5, 0x21, 0x00


	//----- nvinfo : EIATTR_KPARAM_INFO
	.align		4
.L_39:
        /*0018*/ 	.byte	0x04, 0x17
        /*001a*/ 	.short	(.L_41 - .L_40)
.L_40:
        /*001c*/ 	.word	0x00000000
        /*0020*/ 	.short	0x0001
        /*0022*/ 	.short	0x0008
        /*0024*/ 	.byte	0x00, 0xf5, 0x21, 0x00


	//----- nvinfo : EIATTR_KPARAM_INFO
	.align		4
.L_41:
        /*0028*/ 	.byte	0x04, 0x17
        /*002a*/ 	.short	(.L_43 - .L_42)
.L_42:
        /*002c*/ 	.word	0x00000000
        /*0030*/ 	.short	0x0000
        /*0032*/ 	.short	0x0000
        /*0034*/ 	.byte	0x00, 0xf0, 0x11, 0x00


	//----- nvinfo : EIATTR_SPARSE_MMA_MASK
	.align		4
.L_43:
        /*0038*/ 	.byte	0x03, 0x50
        /*003a*/ 	.short	0x0000


	//----- nvinfo : EIATTR_MAXREG_COUNT
	.align		4
        /*003c*/ 	.byte	0x03, 0x1b
        /*003e*/ 	.short	0x00ff


	//----- nvinfo : EIATTR_MERCURY_ISA_VERSION
	.align		4
        /*0040*/ 	.byte	0x03, 0x5f
        /*0042*/ 	.short	0x0101


	//----- nvinfo : EIATTR_VRC_CTA_INIT_COUNT
	.align		4
        /*0044*/ 	.byte	0x02, 0x4a
	.zero		1
	.zero		1


	//----- nvinfo : EIATTR_EXIT_INSTR_OFFSETS
	.align		4
        /*0048*/ 	.byte	0x04, 0x1c
        /*004a*/ 	.short	(.L_45 - .L_44)


	//   ....[0]....
.L_44:
        /*004c*/ 	.word	0x00000090


	//   ....[1]....
        /*0050*/ 	.word	0x00000380


	//   ....[2]....
        /*0054*/ 	.word	0x00000560


	//----- nvinfo : EIATTR_CRS_STACK_SIZE
	.align		4
.L_45:
        /*0058*/ 	.byte	0x04, 0x1e
        /*005a*/ 	.short	(.L_47 - .L_46)
.L_46:
        /*005c*/ 	.word	0x00000000


	//----- nvinfo : EIATTR_CBANK_PARAM_SIZE
	.align		4
.L_47:
        /*0060*/ 	.byte	0x03, 0x19
        /*0062*/ 	.short	0x0018


	//----- nvinfo : EIATTR_PARAM_CBANK
	.align		4
        /*0064*/ 	.byte	0x04, 0x0a
        /*0066*/ 	.short	(.L_49 - .L_48)
	.align		4
.L_48:
        /*0068*/ 	.word	index@(.nv.constant0._Z3addiPfS_)
        /*006c*/ 	.short	0x0380
        /*006e*/ 	.short	0x0018


	//----- nvinfo : EIATTR_SW_WAR
	.align		4
.L_49:
        /*0070*/ 	.byte	0x04, 0x36
        /*0072*/ 	.short	(.L_51 - .L_50)
.L_50:
        /*0074*/ 	.word	0x00000008
.L_51:


//--------------------- .nv.callgraph             --------------------------
	.section	.nv.callgraph,"",@"SHT_CUDA_CALLGRAPH"
	.align	4
	.sectionentsize	8
	.align		4
        /*0000*/ 	.word	0x00000000
	.align		4
        /*0004*/ 	.word	0xffffffff
	.align		4
        /*0008*/ 	.word	0x00000000
	.align		4
        /*000c*/ 	.word	0xfffffffe
	.align		4
        /*0010*/ 	.word	0x00000000
	.align		4
        /*0014*/ 	.word	0xfffffffd
	.align		4
        /*0018*/ 	.word	0x00000000
	.align		4
        /*001c*/ 	.word	0xfffffffc


//--------------------- .text._Z25depthwiseColorConsistencyPdS_Pfiii --------------------------
	.section	.text._Z25depthwiseColorConsistencyPdS_Pfiii,"ax",@progbits
	.align	128
        .global         _Z25depthwiseColorConsistencyPdS_Pfiii
        .type           _Z25depthwiseColorConsistencyPdS_Pfiii,@function
        .size           _Z25depthwiseColorConsistencyPdS_Pfiii,(.L_x_48 - _Z25depthwiseColorConsistencyPdS_Pfiii)
        .other          _Z25depthwiseColorConsistencyPdS_Pfiii,@"STO_CUDA_ENTRY STV_DEFAULT"
_Z25depthwiseColorConsistencyPdS_Pfiii:
.text._Z25depthwiseColorConsistencyPdS_Pfiii:
[----:B------:R-:W-:Y:S01]  /*0000*/  LDC R1, c[0x0][0x37c] ;  /* 0x0000df00ff017b82 */ /* 0x000fe20000000800 */
[----:B------:R-:W0:Y:S07]  /*0010*/  S2R R7, SR_TID.Y ;  /* 0x0000000000077919 */ /* 0x000e2e0000002200 */
[----:B------:R-:W1:Y:S01]  /*0020*/  LDC R3, c[0x0][0x360] ;  /* 0x0000d800ff037b82 */ /* 0x000e620000000800 */
[----:B------:R-:W1:Y:S07]  /*0030*/  S2R R0, SR_TID.X ;  /* 0x0000000000007919 */ /* 0x000e6e0000002100 */
[----:B------:R-:W0:Y:S08]  /*0040*/  S2UR UR5, SR_CTAID.Y ;  /* 0x00000000000579c3 */ /* 0x000e300000002600 */
[----:B------:R-:W0:Y:S08]  /*0050*/  LDC R2, c[0x0][0x364] ;  /* 0x0000d900ff027b82 */ /* 0x000e300000000800 */
[----:B------:R-:W1:Y:S08]  /*0060*/  S2UR UR4, SR_CTAID.X ;  /* 0x00000000000479c3 */ /* 0x000e700000002500 */
[----:B------:R-:W2:Y:S08]  /*0070*/  LDC.64 R4, c[0x0][0x398] ;  /* 0x0000e600ff047b82 */ /* 0x000eb00000000a00 */
[----:B------:R-:W3:Y:S01]  /*0080*/  LDC.64 R10, c[0x0][0x390] ;  /* 0x0000e400ff0a7b82 */ /* 0x000ee20000000a00 */
[----:B0-----:R-:W-:-:S07]  /*0090*/  IMAD R2, R2, UR5, R7 ;  /* 0x0000000502027c24 */ /* 0x001fce000f8e0207 */
[----:B------:R-:W0:Y:S01]  /*00a0*/  LDC.64 R16, c[0x0][0x390] ;  /* 0x0000e400ff107b82 */ /* 0x000e220000000a00 */
[----:B-1----:R-:W-:Y:S01]  /*00b0*/  IMAD R3, R3, UR4, R0 ;  /* 0x0000000403037c24 */ /* 0x002fe2000f8e0200 */
[----:B------:R-:W1:Y:S03]  /*00c0*/  LDCU.64 UR4, c[0x0][0x358] ;  /* 0x00006b00ff0477ac */ /* 0x000e660008000a00 */
[C---:B------:R-:W-:Y:S01]  /*00d0*/  VIADD R13, R3.reuse, 0x1 ;  /* 0x00000001030d7836 */ /* 0x040fe20000000000 */
[----:B------:R-:W-:Y:S01]  /*00e0*/  SHF.R.S32.HI R6, RZ, 0x1f, R3 ;  /* 0x0000001fff067819 */ /* 0x000fe20000011403 */
[CC--:B--2---:R-:W-:Y:S01]  /*00f0*/  IMAD R9, R2.reuse, R4.reuse, RZ ;  /* 0x0000000402097224 */ /* 0x0c4fe200078e02ff */
[----:B------:R-:W-:Y:S02]  /*0100*/  ISETP.GT.AND P1, PT, R3, R4, PT ;  /* 0x000000040300720c */ /* 0x000fe40003f24270 */
[----:B------:R-:W-:-:S02]  /*0110*/  ISETP.GT.AND P2, PT, R2, R5, PT ;  /* 0x000000050200720c */ /* 0x000fc40003f44270 */
[----:B------:R-:W-:Y:S02]  /*0120*/  IADD3 R8, PT, PT, R9, -R4, RZ ;  /* 0x8000000409087210 */ /* 0x000fe40007ffe0ff */
[C---:B------:R-:W-:Y:S02]  /*0130*/  ISETP.GT.AND P1, PT, R3.reuse, RZ, !P1 ;  /* 0x000000ff0300720c */ /* 0x040fe40004f24270 */
[----:B------:R-:W-:Y:S02]  /*0140*/  ISETP.NE.AND P2, PT, R2, RZ, !P2 ;  /* 0x000000ff0200720c */ /* 0x000fe40005745270 */
[C---:B------:R-:W-:Y:S02]  /*0150*/  IADD3 R0, P0, PT, R3.reuse, R8, RZ ;  /* 0x0000000803007210 */ /* 0x040fe40007f1e0ff */
[----:B------:R-:W-:Y:S02]  /*0160*/  PLOP3.LUT P4, PT, P1, P2, PT, 0x80, 0x8 ;  /* 0x000000000008781c */ /* 0x000fe40000f85070 */
[----:B------:R-:W-:-:S02]  /*0170*/  ISETP.GE.AND P3, PT, R3, R4, PT ;  /* 0x000000040300720c */ /* 0x000fc40003f66270 */
[----:B------:R-:W-:Y:S02]  /*0180*/  IADD3 R7, PT, PT, R3, R9, RZ ;  /* 0x0000000903077210 */ /* 0x000fe40007ffe0ff */
[----:B------:R-:W-:Y:S02]  /*0190*/  LEA.HI.X.SX32 R12, R8, R6, 0x1, P0 ;  /* 0x00000006080c7211 */ /* 0x000fe400000f0eff */
[C---:B---3--:R-:W-:Y:S01]  /*01a0*/  LEA R20, P0, R0.reuse, R10, 0x2 ;  /* 0x0000000a00147211 */ /* 0x048fe200078010ff */
[----:B0-----:R-:W-:Y:S01]  /*01b0*/  IMAD.WIDE R18, R7, 0x4, R16 ;  /* 0x0000000407127825 */ /* 0x001fe200078e0210 */
[----:B------:R-:W-:Y:S02]  /*01c0*/  ISETP.GT.AND P3, PT, R3, -0x1, !P3 ;  /* 0xffffffff0300780c */ /* 0x000fe40005f64270 */
[----:B------:R-:W-:Y:S02]  /*01d0*/  LEA.HI.X R21, R0, R11, R12, 0x2, P0 ;  /* 0x0000000b00157211 */ /* 0x000fe400000f140c */
[----:B------:R-:W-:-:S02]  /*01e0*/  PLOP3.LUT P3, PT, P3, P2, PT, 0x80, 0x8 ;  /* 0x000000000008781c */ /* 0x000fc40001f65070 */
[----:B------:R-:W-:Y:S01]  /*01f0*/  ISETP.GE.AND P0, PT, R13, R4, PT ;  /* 0x000000040d00720c */ /* 0x000fe20003f06270 */
[----:B-1----:R-:W2:Y:S01]  /*0200*/  @P4 LDG.E R12, desc[UR4][R20.64+-0x4] ;  /* 0xfffffc04140c4981 */ /* 0x002ea2000c1e1900 */
[----:B------:R-:W-:-:S03]  /*0210*/  IADD3 R0, PT, PT, R3, R8, RZ ;  /* 0x0000000803007210 */ /* 0x000fc60007ffe0ff */
[----:B------:R-:W2:Y:S01]  /*0220*/  @P4 LDG.E R13, desc[UR4][R18.64] ;  /* 0x00000004120d4981 */ /* 0x000ea2000c1e1900 */
[----:B------:R-:W-:Y:S01]  /*0230*/  ISETP.GT.AND P0, PT, R3, -0x2, !P0 ;  /* 0xfffffffe0300780c */ /* 0x000fe20004704270 */
[----:B------:R-:W-:-:S03]  /*0240*/  IMAD.WIDE R16, R0, 0x4, R16 ;  /* 0x0000000400107825 */ /* 0x000fc600078e0210 */
[----:B------:R-:W-:Y:S01]  /*0250*/  PLOP3.LUT P5, PT, P0, P2, PT, 0x80, 0x8 ;  /* 0x000000000008781c */ /* 0x000fe200007a5070 */
[----:B------:R-:W3:Y:S04]  /*0260*/  @P3 LDG.E R15, desc[UR4][R18.64] ;  /* 0x00000004120f3981 */ /* 0x000ee8000c1e1900 */
[----:B------:R-:W3:Y:S08]  /*0270*/  @P3 LDG.E R14, desc[UR4][R16.64] ;  /* 0x00000004100e3981 */ /* 0x000ef0000c1e1900 */
[----:B------:R-:W4:Y:S04]  /*0280*/  @P5 LDG.E R24, desc[UR4][R18.64] ;  /* 0x0000000412185981 */ /* 0x000f28000c1e1900 */
[----:B------:R-:W4:Y:S01]  /*0290*/  @P5 LDG.E R23, desc[UR4][R20.64+0x4] ;  /* 0x0000040414175981 */ /* 0x000f22000c1e1900 */
[----:B------:R-:W-:Y:S01]  /*02a0*/  @P4 IMAD.MOV.U32 R22, RZ, RZ, 0x437c0000 ;  /* 0x437c0000ff164424 */ /* 0x000fe200078e00ff */
[----:B------:R-:W-:-:S02]  /*02b0*/  @P3 MOV R25, 0x3bbb989d ;  /* 0x3bbb989d00193802 */ /* 0x000fc40000000f00 */
[----:B------:R-:W-:Y:S02]  /*02c0*/  @P3 MOV R27, 0x437c0000 ;  /* 0x437c0000001b3802 */ /* 0x000fe40000000f00 */
[----:B------:R-:W-:Y:S02]  /*02d0*/  @P5 MOV R29, 0x437c0000 ;  /* 0x437c0000001d5802 */ /* 0x000fe40000000f00 */
[----:B------:R-:W-:Y:S01]  /*02e0*/  IADD3 R28, P6, PT, R3, R9, RZ ;  /* 0x00000009031c7210 */ /* 0x000fe20007fde0ff */
[----:B--2---:R-:W-:Y:S01]  /*02f0*/  @P4 FADD R12, R12, -R13 ;  /* 0x8000000d0c0c4221 */ /* 0x004fe20000000000 */
[----:B------:R-:W-:-:S03]  /*0300*/  @P4 MOV R13, 0x3bbb989d ;  /* 0x3bbb989d000d4802 */ /* 0x000fc60000000f00 */
[----:B------:R-:W-:-:S04]  /*0310*/  @P4 FADD R12, -|R12|, -10 ;  /* 0xc12000000c0c4421 */ /* 0x000fc80000000300 */
[----:B------:R-:W-:Y:S01]  /*0320*/  @P4 FFMA.SAT R13, R12, R13, 0.5 ;  /* 0x3f0000000c0d4423 */ /* 0x000fe2000000200d */
[----:B---3--:R-:W-:-:S03]  /*0330*/  @P3 FADD R14, -R15, R14 ;  /* 0x0000000e0f0e3221 */ /* 0x008fc60000000100 */
[----:B------:R-:W-:Y:S01]  /*0340*/  @P4 FFMA.RM R13, R13, R22, 12582913 ;  /* 0x4b4000010d0d4423 */ /* 0x000fe20000004016 */
[----:B------:R-:W-:-:S03]  /*0350*/  @P3 FADD R14, -|R14|, -10 ;  /* 0xc12000000e0e3421 */ /* 0x000fc60000000300 */
[----:B------:R-:W-:Y:S01]  /*0360*/  @P4 FADD R15, R13, -12583039 ;  /* 0xcb40007f0d0f4421 */ /* 0x000fe20000000000 */
[----:B------:R-:W-:-:S03]  /*0370*/  @P3 FFMA.SAT R22, R14, R25, 0.5 ;  /* 0x3f0000000e163423 */ /* 0x000fc60000002019 */
[----:B------:R-:W-:Y:S01]  /*0380*/  @P4 FFMA R15, R12, 1.4426950216293334961, -R15 ;  /* 0x3fb8aa3b0c0f4823 */ /* 0x000fe2000000080f */
[----:B----4-:R-:W-:Y:S01]  /*0390*/  @P5 FADD R24, -R24, R23 ;  /* 0x0000001718185221 */ /* 0x010fe20000000100 */
[----:B------:R-:W-:Y:S01]  /*03a0*/  @P3 FFMA.RM R23, R22, R27, 12582913 ;  /* 0x4b40000116173423 */ /* 0x000fe2000000401b */
[----:B------:R-:W-:Y:S02]  /*03b0*/  @P5 IMAD.MOV.U32 R27, RZ, RZ, 0x3bbb989d ;  /* 0x3bbb989dff1b5424 */ /* 0x000fe400078e00ff */
[----:B------:R-:W-:Y:S01]  /*03c0*/  @P4 FFMA R15, R12, 1.925963033500011079e-08, R15 ;  /* 0x32a570600c0f4823 */ /* 0x000fe2000000000f */
[----:B------:R-:W-:Y:S01]  /*03d0*/  @P5 FADD R22, -|R24|, -10 ;  /* 0xc120000018165421 */ /* 0x000fe20000000300 */
[----:B------:R-:W-:Y:S02]  /*03e0*/  @P3 FADD R25, R23, -12583039 ;  /* 0xcb40007f17193421 */ /* 0x000fe40000000000 */
[----:B------:R-:W0:Y:S01]  /*03f0*/  @P4 MUFU.EX2 R12, R15 ;  /* 0x0000000f000c4308 */ /* 0x000e220000000800 */
[----:B------:R-:W-:Y:S01]  /*0400*/  @P5 FFMA.SAT R24, R22, R27, 0.5 ;  /* 0x3f00000016185423 */ /* 0x000fe2000000201b */
[----:B------:R-:W-:-:S03]  /*0410*/  @P3 FFMA R25, R14, 1.4426950216293334961, -R25 ;  /* 0x3fb8aa3b0e193823 */ /* 0x000fc60000000819 */
[----:B------:R-:W-:Y:S01]  /*0420*/  @P5 FFMA.RM R26, R24, R29, 12582913 ;  /* 0x4b400001181a5423 */ /* 0x000fe2000000401d */
[----:B------:R-:W-:-:S03]  /*0430*/  @P3 FFMA R25, R14, 1.925963033500011079e-08, R25 ;  /* 0x32a570600e193823 */ /* 0x000fc60000000019 */
[----:B------:R-:W-:Y:S01]  /*0440*/  @P5 FADD R27, R26, -12583039 ;  /* 0xcb40007f1a1b5421 */ /* 0x000fe20000000000 */
[----:B------:R-:W1:Y:S01]  /*0450*/  @P3 MUFU.EX2 R24, R25 ;  /* 0x0000001900183308 */ /* 0x000e620000000800 */
[----:B------:R-:W-:Y:S02]  /*0460*/  @P4 SHF.L.U32 R13, R13, 0x17, RZ ;  /* 0x000000170d0d4819 */ /* 0x000fe400000006ff */
[----:B------:R-:W-:-:S04]  /*0470*/  @P5 FFMA R27, R22, 1.4426950216293334961, -R27 ;  /* 0x3fb8aa3b161b5823 */ /* 0x000fc8000000081b */
[----:B------:R-:W-:Y:S01]  /*0480*/  @P5 FFMA R27, R22, 1.925963033500011079e-08, R27 ;  /* 0x32a57060161b5823 */ /* 0x000fe2000000001b */
[----:B0-----:R-:W-:Y:S01]  /*0490*/  @P4 FMUL R22, R13, R12 ;  /* 0x0000000c0d164220 */ /* 0x001fe20000400000 */
[----:B------:R-:W-:Y:S01]  /*04a0*/  LEA.HI.X.SX32 R12, R9, R6, 0x1, P6 ;  /* 0x00000006090c7211 */ /* 0x000fe200030f0eff */
[----:B------:R-:W-:-:S03]  /*04b0*/  @P3 IMAD.SHL.U32 R9, R23, 0x800000, RZ ;  /* 0x0080000017093824 */ /* 0x000fc600078e00ff */
[----:B------:R-:W0:Y:S01]  /*04c0*/  @P5 MUFU.EX2 R27, R27 ;  /* 0x0000001b001b5308 */ /* 0x000e220000000800 */
[----:B-1----:R-:W-:-:S07]  /*04d0*/  @P3 FMUL R9, R9, R24 ;  /* 0x0000001809093220 */ /* 0x002fce0000400000 */
[----:B------:R-:W1:Y:S01]  /*04e0*/  @P4 F2F.F64.F32 R22, R22 ;  /* 0x0000001600164310 */ /* 0x000e620000201800 */
[----:B------:R-:W-:Y:S02]  /*04f0*/  LEA R14, P6, R28, R10, 0x2 ;  /* 0x0000000a1c0e7211 */ /* 0x000fe400078c10ff */
[----:B------:R-:W-:Y:S02]  /*0500*/  LEA R24, R4, R8, 0x1 ;  /* 0x0000000804187211 */ /* 0x000fe400078e08ff */
[----:B------:R-:W-:-:S03]  /*0510*/  LEA.HI.X R15, R28, R11, R12, 0x2, P6 ;  /* 0x0000000b1c0f7211 */ /* 0x000fc600030f140c */
[----:B------:R-:W2:Y:S01]  /*0520*/  @P3 F2F.F64.F32 R8, R9 ;  /* 0x0000000900083310 */ /* 0x000ea20000201800 */
[----:B------:R-:W-:Y:S02]  /*0530*/  @P5 SHF.L.U32 R26, R26, 0x17, RZ ;  /* 0x000000171a1a5819 */ /* 0x000fe400000006ff */
[----:B------:R-:W-:Y:S02]  /*0540*/  IADD3 R25, P6, PT, R3, R24, RZ ;  /* 0x0000001803197210 */ /* 0x000fe40007fde0ff */
[----:B------:R-:W-:Y:S01]  /*0550*/  CS2R R12, SRZ ;  /* 0x00000000000c7805 */ /* 0x000fe2000001ff00 */
[----:B0-----:R-:W-:Y:S01]  /*0560*/  @P5 FMUL R26, R26, R27 ;  /* 0x0000001b1a1a5220 */ /* 0x001fe20000400000 */
[----:B-1----:R-:W-:Y:S01]  /*0570*/  @P4 DADD R12, RZ, R22 ;  /* 0x00000000ff0c4229 */ /* 0x002fe20000000016 */
[----:B------:R-:W-:Y:S02]  /*0580*/  LEA.HI.X.SX32 R6, R24, R6, 0x1, P6 ;  /* 0x0000000618067211 */ /* 0x000fe400030f0eff */
[C---:B------:R-:W-:Y:S01]  /*0590*/  LEA R10, P4, R25.reuse, R10, 0x2 ;  /* 0x0000000a190a7211 */ /* 0x040fe200078810ff */
[----:B------:R-:W0:Y:S03]  /*05a0*/  @P5 F2F.F64.F32 R22, R26 ;  /* 0x0000001a00165310 */ /* 0x000e260000201800 */
[----:B------:R-:W-:-:S02]  /*05b0*/  LEA.HI.X R11, R25, R11, R6, 0x2, P4 ;  /* 0x0000000b190b7211 */ /* 0x000fc400020f1406 */
[CC--:B------:R-:W-:Y:S01]  /*05c0*/  ISETP.GE.AND P4, PT, R2.reuse, R5.reuse, PT ;  /* 0x000000050200720c */ /* 0x0c0fe20003f86270 */
[----:B--2---:R-:W-:Y:S01]  /*05d0*/  @P3 DADD R12, R12, R8 ;  /* 0x000000000c0c3229 */ /* 0x004fe20000000008 */
[----:B------:R-:W-:Y:S02]  /*05e0*/  ISETP.GE.OR P6, PT, R2, R5, !P1 ;  /* 0x000000050200720c */ /* 0x000fe40004fc6670 */
[----:B------:R-:W-:-:S04]  /*05f0*/  ISETP.GE.OR P3, PT, R3, R4, P4 ;  /* 0x000000040300720c */ /* 0x000fc80002766670 */
[----:B------:R-:W-:Y:S01]  /*0600*/  ISETP.LT.OR P4, PT, R3, RZ, P3 ;  /* 0x000000ff0300720c */ /* 0x000fe20001f81670 */
[----:B0-----:R-:W-:Y:S01]  /*0610*/  @P5 DADD R12, R12, R22 ;  /* 0x000000000c0c5229 */ /* 0x001fe20000000016 */
[----:B------:R-:W-:-:S05]  /*0620*/  ISETP.GE.OR P5, PT, R2, R5, !P0 ;  /* 0x000000050200720c */ /* 0x000fca00047a6670 */
[----:B------:R-:W2:Y:S04]  /*0630*/  @!P6 LDG.E R9, desc[UR4][R18.64] ;  /* 0x000000041209e981 */ /* 0x000ea8000c1e1900 */
[----:B------:R-:W2:Y:S04]  /*0640*/  @!P6 LDG.E R6, desc[UR4][R14.64+-0x4] ;  /* 0xfffffc040e06e981 */ /* 0x000ea8000c1e1900 */
[----:B------:R-:W3:Y:S04]  /*0650*/  @!P4 LDG.E R8, desc[UR4][R18.64] ;  /* 0x000000041208c981 */ /* 0x000ee8000c1e1900 */
[----:B------:R-:W4:Y:S04]  /*0660*/  @!P5 LDG.E R24, desc[UR4][R18.64] ;  /* 0x000000041218d981 */ /* 0x000f28000c1e1900 */
[----:B------:R-:W4:Y:S01]  /*0670*/  @!P5 LDG.E R23, desc[UR4][R14.64+0x4] ;  /* 0x000004040e17d981 */ /* 0x000f22000c1e1900 */
[----:B------:R-:W-:Y:S01]  /*0680*/  @!P6 IMAD.MOV.U32 R25, RZ, RZ, 0x3bbb989d ;  /* 0x3bbb989dff19e424 */ /* 0x000fe200078e00ff */
[----:B------:R-:W-:Y:S01]  /*0690*/  @!P6 MOV R27, 0x437c0000 ;  /* 0x437c0000001be802 */ /* 0x000fe20000000f00 */
[----:B------:R-:W-:-:S02]  /*06a0*/  @!P4 IMAD.MOV.U32 R26, RZ, RZ, 0x437c0000 ;  /* 0x437c0000ff1ac424 */ /* 0x000fc400078e00ff */
[----:B------:R-:W-:Y:S02]  /*06b0*/  VIADD R2, R2, 0x1 ;  /* 0x0000000102027836 */ /* 0x000fe40000000000 */
[----:B--2---:R-:W-:-:S04]  /*06c0*/  @!P6 FADD R6, -R9, R6 ;  /* 0x000000060906e221 */ /* 0x004fc80000000100 */
[----:B------:R-:W-:Y:S01]  /*06d0*/  @!P6 FADD R6, -|R6|, -10 ;  /* 0xc12000000606e421 */ /* 0x000fe20000000300 */
[----:B---3--:R-:W-:-:S03]  /*06e0*/  @!P4 FADD R9, R8, -R8 ;  /* 0x800000080809c221 */ /* 0x008fc60000000000 */
[----:B------:R-:W-:Y:S01]  /*06f0*/  @!P6 FFMA.SAT R8, R6, R25, 0.5 ;  /* 0x3f0000000608e423 */ /* 0x000fe20000002019 */
[----:B------:R-:W-:Y:S01]  /*0700*/  @!P4 MOV R25, 0x3bbb989d ;  /* 0x3bbb989d0019c802 */ /* 0x000fe20000000f00 */
[----:B------:R-:W-:Y:S02]  /*0710*/  @!P4 FADD R22, -|R9|, -10 ;  /* 0xc12000000916c421 */ /* 0x000fe40000000300 */
[----:B------:R-:W-:Y:S01]  /*0720*/  @!P6 FFMA.RM R8, R8, R27, 12582913 ;  /* 0x4b4000010808e423 */ /* 0x000fe2000000401b */
[----:B----4-:R-:W-:Y:S01]  /*0730*/  @!P5 FADD R24, -R24, R23 ;  /* 0x000000171818d221 */ /* 0x010fe20000000100 */
[----:B------:R-:W-:Y:S01]  /*0740*/  @!P4 FFMA.SAT R23, R22, R25, 0.5 ;  /* 0x3f0000001617c423 */ /* 0x000fe20000002019 */
[----:B------:R-:W-:Y:S01]  /*0750*/  @!P5 MOV R25, 0x3bbb989d ;  /* 0x3bbb989d0019d802 */ /* 0x000fe20000000f00 */
[----:B------:R-:W-:Y:S01]  /*0760*/  @!P6 FADD R9, R8, -12583039 ;  /* 0xcb40007f0809e421 */ /* 0x000fe20000000000 */
[----:B------:R-:W-:Y:S01]  /*0770*/  @!P5 FADD R24, -|R24|, -10 ;  /* 0xc12000001818d421 */ /* 0x000fe20000000300 */
[----:B------:R-:W-:-:S02]  /*0780*/  @!P4 FFMA.RM R23, R23, R26, 12582913 ;  /* 0x4b4000011717c423 */ /* 0x000fc4000000401a */
[----:B------:R-:W-:Y:S01]  /*0790*/  @!P6 FFMA R9, R6, 1.4426950216293334961, -R9 ;  /* 0x3fb8aa3b0609e823 */ /* 0x000fe20000000809 */
[----:B------:R-:W-:Y:S01]  /*07a0*/  @!P5 FFMA.SAT R26, R24, R25, 0.5 ;  /* 0x3f000000181ad423 */ /* 0x000fe20000002019 */
[----:B------:R-:W-:Y:S02]  /*07b0*/  @!P4 FADD R25, R23, -12583039 ;  /* 0xcb40007f1719c421 */ /* 0x000fe40000000000 */
[----:B------:R-:W-:Y:S01]  /*07c0*/  @!P6 FFMA R6, R6, 1.925963033500011079e-08, R9 ;  /* 0x32a570600606e823 */ /* 0x000fe20000000009 */
[----:B------:R-:W-:Y:S01]  /*07d0*/  @!P5 MOV R27, 0x437c0000 ;  /* 0x437c0000001bd802 */ /* 0x000fe20000000f00 */
[C---:B------:R-:W-:Y:S02]  /*07e0*/  @!P4 FFMA R25, R22.reuse, 1.4426950216293334961, -R25 ;  /* 0x3fb8aa3b1619c823 */ /* 0x040fe40000000819 */
[----:B------:R-:W0:Y:S02]  /*07f0*/  @!P6 MUFU.EX2 R9, R6 ;  /* 0x000000060009e308 */ /* 0x000e240000000800 */
[----:B------:R-:W-:Y:S01]  /*0800*/  @!P4 FFMA R25, R22, 1.925963033500011079e-08, R25 ;  /* 0x32a570601619c823 */ /* 0x000fe20000000019 */
[----:B------:R-:W-:-:S04]  /*0810*/  @!P5 FFMA.RM R26, R26, R27, 12582913 ;  /* 0x4b4000011a1ad423 */ /* 0x000fc8000000401b */
[----:B------:R-:W-:Y:S01]  /*0820*/  @!P5 FADD R27, R26, -12583039 ;  /* 0xcb40007f1a1bd421 */ /* 0x000fe20000000000 */
[----:B------:R-:W1:Y:S01]  /*0830*/  @!P4 MUFU.EX2 R22, R25 ;  /* 0x000000190016c308 */ /* 0x000e620000000800 */
[----:B------:R-:W-:Y:S02]  /*0840*/  @!P6 IMAD.SHL.U32 R8, R8, 0x800000, RZ ;  /* 0x008000000808e824 */ /* 0x000fe400078e00ff */
[----:B------:R-:W-:Y:S01]  /*0850*/  @!P5 FFMA R27, R24, 1.4426950216293334961, -R27 ;  /* 0x3fb8aa3b181bd823 */ /* 0x000fe2000000081b */
[----:B------:R-:W-:-:S03]  /*0860*/  @!P4 SHF.L.U32 R23, R23, 0x17, RZ ;  /* 0x000000171717c819 */ /* 0x000fc600000006ff */
[----:B------:R-:W-:Y:S01]  /*0870*/  @!P5 FFMA R27, R24, 1.925963033500011079e-08, R27 ;  /* 0x32a57060181bd823 */ /* 0x000fe2000000001b */
[----:B0-----:R-:W-:-:S05]  /*0880*/  @!P6 FMUL R24, R8, R9 ;  /* 0x000000090818e220 */ /* 0x001fca0000400000 */
[----:B------:R-:W0:Y:S01]  /*0890*/  @!P5 MUFU.EX2 R27, R27 ;  /* 0x0000001b001bd308 */ /* 0x000e220000000800 */
[----:B-1----:R-:W-:-:S07]  /*08a0*/  @!P4 FMUL R22, R23, R22 ;  /* 0x000000161716c220 */ /* 0x002fce0000400000 */
[----:B------:R-:W1:Y:S01]  /*08b0*/  @!P6 F2F.F64.F32 R8, R24 ;  /* 0x000000180008e310 */ /* 0x000e620000201800 */
[----:B------:R-:W-:-:S07]  /*08c0*/  @!P5 SHF.L.U32 R26, R26, 0x17, RZ ;  /* 0x000000171a1ad819 */ /* 0x000fce00000006ff */
[----:B------:R-:W2:Y:S01]  /*08d0*/  @!P4 F2F.F64.F32 R22, R22 ;  /* 0x000000160016c310 */ /* 0x000ea20000201800 */
[----:B0-----:R-:W-:Y:S01]  /*08e0*/  @!P5 FMUL R26, R26, R27 ;  /* 0x0000001b1a1ad220 */ /* 0x001fe20000400000 */
[----:B-1----:R-:W-:Y:S01]  /*08f0*/  @!P6 DADD R12, R12, R8 ;  /* 0x000000000c0ce229 */ /* 0x002fe20000000008 */
[----:B------:R-:W-:-:S05]  /*0900*/  ISETP.GE.OR P6, PT, R2, R5, !P1 ;  /* 0x000000050200720c */ /* 0x000fca0004fc6670 */
[----:B------:R-:W0:Y:S02]  /*0910*/  @!P5 F2F.F64.F32 R8, R26 ;  /* 0x0000001a0008d310 */ /* 0x000e240000201800 */
[----:B--2---:R-:W-:Y:S01]  /*0920*/  @!P4 DADD R12, R12, R22 ;  /* 0x000000000c0cc229 */ /* 0x004fe20000000016 */
[----:B------:R-:W-:-:S04]  /*0930*/  ISETP.GE.AND P4, PT, R2, R5, PT ;  /* 0x000000050200720c */ /* 0x000fc80003f86270 */
[C---:B------:R-:W-:Y:S01]  /*0940*/  ISETP.GE.OR P4, PT, R3.reuse, R4, P4 ;  /* 0x000000040300720c */ /* 0x040fe20002786670 */
[----:B------:R-:W2:Y:S04]  /*0950*/  @!P6 LDG.E R23, desc[UR4][R18.64] ;  /* 0x000000041217e981 */ /* 0x000ea8000c1e1900 */
[----:B------:R-:W2:Y:S01]  /*0960*/  @!P6 LDG.E R6, desc[UR4][R10.64+-0x4] ;  /* 0xfffffc040a06e981 */ /* 0x000ea2000c1e1900 */
[----:B------:R-:W-:Y:S01]  /*0970*/  ISETP.LT.OR P4, PT, R3, RZ, P4 ;  /* 0x000000ff0300720c */ /* 0x000fe20002781670 */
[----:B0-----:R-:W-:Y:S01]  /*0980*/  @!P5 DADD R12, R12, R8 ;  /* 0x000000000c0cd229 */ /* 0x001fe20000000008 */
[----:B------:R-:W-:Y:S01]  /*0990*/  ISETP.LT.AND P5, PT, R2, R5, P0 ;  /* 0x000000050200720c */ /* 0x000fe200007a1270 */
[----:B------:R-:W-:-:S10]  /*09a0*/  IMAD.WIDE R8, R4, 0x4, R18 ;  /* 0x0000000404087825 */ /* 0x000fd400078e0212 */
[----:B------:R0:W3:Y:S04]  /*09b0*/  @!P4 LDG.E R8, desc[UR4][R8.64] ;  /* 0x000000040808c981 */ /* 0x0000e8000c1e1900 */
[----:B------:R-:W3:Y:S04]  /*09c0*/  @!P4 LDG.E R27, desc[UR4][R18.64] ;  /* 0x00000004121bc981 */ /* 0x000ee8000c1e1900 */
[----:B------:R-:W4:Y:S04]  /*09d0*/  @P5 LDG.E R29, desc[UR4][R18.64] ;  /* 0x00000004121d5981 */ /* 0x000f28000c1e1900 */
[----:B------:R-:W4:Y:S01]  /*09e0*/  @P5 LDG.E R24, desc[UR4][R10.64+0x4] ;  /* 0x000004040a185981 */ /* 0x000f22000c1e1900 */
[----:B------:R-:W-:Y:S01]  /*09f0*/  @!P6 MOV R25, 0x437c0000 ;  /* 0x437c00000019e802 */ /* 0x000fe20000000f00 */
[----:B------:R-:W-:-:S02]  /*0a00*/  @P5 IMAD.MOV.U32 R26, RZ, RZ, 0x437c0000 ;  /* 0x437c0000ff1a5424 */ /* 0x000fc400078e00ff */
[----:B--2---:R-:W-:Y:S01]  /*0a10*/  @!P6 FADD R6, -R23, R6 ;  /* 0x000000061706e221 */ /* 0x004fe20000000100 */
[----:B------:R-:W-:-:S03]  /*0a20*/  @!P6 MOV R23, 0x3bbb989d ;  /* 0x3bbb989d0017e802 */ /* 0x000fc60000000f00 */
[----:B------:R-:W-:-:S04]  /*0a30*/  @!P6 FADD R6, -|R6|, -10 ;  /* 0xc12000000606e421 */ /* 0x000fc80000000300 */
[----:B------:R-:W-:-:S04]  /*0a40*/  @!P6 FFMA.SAT R22, R6, R23, 0.5 ;  /* 0x3f0000000616e423 */ /* 0x000fc80000002017 */
[----:B------:R-:W-:-:S04]  /*0a50*/  @!P6 FFMA.RM R22, R22, R25, 12582913 ;  /* 0x4b4000011616e423 */ /* 0x000fc80000004019 */
[----:B0-----:R-:W-:Y:S01]  /*0a60*/  @!P6 FADD R9, R22, -12583039 ;  /* 0xcb40007f1609e421 */ /* 0x001fe20000000000 */
[----:B---3--:R-:W-:Y:S01]  /*0a70*/  @!P4 FADD R23, -R27, R8 ;  /* 0x000000081b17c221 */ /* 0x008fe20000000100 */
[----:B------:R-:W-:Y:S02]  /*0a80*/  @!P4 IMAD.MOV.U32 R8, RZ, RZ, 0x3bbb989d ;  /* 0x3bbb989dff08c424 */ /* 0x000fe400078e00ff */
[C---:B------:R-:W-:Y:S01]  /*0a90*/  @!P6 FFMA R9, R6.reuse, 1.4426950216293334961, -R9 ;  /* 0x3fb8aa3b0609e823 */ /* 0x040fe20000000809 */
[----:B------:R-:W-:Y:S01]  /*0aa0*/  @!P4 FADD R23, -|R23|, -10 ;  /* 0xc12000001717c421 */ /* 0x000fe20000000300 */
[----:B------:R-:W-:Y:S01]  /*0ab0*/  @!P4 MOV R25, 0x437c0000 ;  /* 0x437c00000019c802 */ /* 0x000fe20000000f00 */
[----:B----4-:R-:W-:Y:S02]  /*0ac0*/  @P5 FADD R24, -R29, R24 ;  /* 0x000000181d185221 */ /* 0x010fe40000000100 */
[----:B------:R-:W-:Y:S01]  /*0ad0*/  @!P4 FFMA.SAT R8, R23, R8, 0.5 ;  /* 0x3f0000001708c423 */ /* 0x000fe20000002008 */
[----:B------:R-:W-:Y:S01]  /*0ae0*/  @P5 MOV R27, 0x3bbb989d ;  /* 0x3bbb989d001b5802 */ /* 0x000fe20000000f00 */
[----:B------:R-:W-:Y:S01]  /*0af0*/  @!P6 FFMA R9, R6, 1.925963033500011079e-08, R9 ;  /* 0x32a570600609e823 */ /* 0x000fe20000000009 */
[----:B------:R-:W-:Y:S01]  /*0b00*/  @P5 FADD R24, -|R24|, -10 ;  /* 0xc120000018185421 */ /* 0x000fe20000000300 */
[----:B------:R-:W-:-:S03]  /*0b10*/  @!P4 FFMA.RM R8, R8, R25, 12582913 ;  /* 0x4b4000010808c423 */ /* 0x000fc60000004019 */
[----:B------:R-:W-:Y:S01]  /*0b20*/  @P5 FFMA.SAT R25, R24, R27, 0.5 ;  /* 0x3f00000018195423 */ /* 0x000fe2000000201b */
[----:B------:R-:W0:Y:S01]  /*0b30*/  @!P6 MUFU.EX2 R9, R9 ;  /* 0x000000090009e308 */ /* 0x000e220000000800 */
[----:B------:R-:W-:Y:S02]  /*0b40*/  @!P4 FADD R6, R8, -12583039 ;  /* 0xcb40007f0806c421 */ /* 0x000fe40000000000 */
[----:B------:R-:W-:Y:S02]  /*0b50*/  @P5 FFMA.RM R26, R25, R26, 12582913 ;  /* 0x4b400001191a5423 */ /* 0x000fe4000000401a */
[C---:B------:R-:W-:Y:S02]  /*0b60*/  @!P4 FFMA R6, R23.reuse, 1.4426950216293334961, -R6 ;  /* 0x3fb8aa3b1706c823 */ /* 0x040fe40000000806 */
[----:B------:R-:W-:Y:S02]  /*0b70*/  @P5 FADD R25, R26, -12583039 ;  /* 0xcb40007f1a195421 */ /* 0x000fe40000000000 */
[----:B------:R-:W-:-:S02]  /*0b80*/  @!P4 FFMA R6, R23, 1.925963033500011079e-08, R6 ;  /* 0x32a570601706c823 */ /* 0x000fc40000000006 */
[----:B------:R-:W-:Y:S01]  /*0b90*/  @P5 FFMA R23, R24, 1.4426950216293334961, -R25 ;  /* 0x3fb8aa3b18175823 */ /* 0x000fe20000000819 */
[----:B------:R-:W-:Y:S01]  /*0ba0*/  @!P6 SHF.L.U32 R22, R22, 0x17, RZ ;  /* 0x000000171616e819 */ /* 0x000fe200000006ff */
[----:B------:R-:W1:Y:S02]  /*0bb0*/  @!P4 MUFU.EX2 R25, R6 ;  /* 0x000000060019c308 */ /* 0x000e640000000800 */
[----:B------:R-:W-:Y:S02]  /*0bc0*/  @P5 FFMA R27, R24, 1.925963033500011079e-08, R23 ;  /* 0x32a57060181b5823 */ /* 0x000fe40000000017 */
[----:B------:R-:W2:Y:S01]  /*0bd0*/  LDC R23, c[0x0][0x3a0] ;  /* 0x0000e800ff177b82 */ /* 0x000ea20000000800 */
[----:B0-----:R-:W-:Y:S01]  /*0be0*/  @!P6 FMUL R22, R22, R9 ;  /* 0x000000091616e220 */ /* 0x001fe20000400000 */
[----:B------:R-:W-:Y:S02]  /*0bf0*/  @!P4 SHF.L.U32 R24, R8, 0x17, RZ ;  /* 0x000000170818c819 */ /* 0x000fe400000006ff */
[----:B------:R-:W0:Y:S08]  /*0c00*/  @P5 MUFU.EX2 R27, R27 ;  /* 0x0000001b001b5308 */ /* 0x000e300000000800 */
[----:B------:R-:W3:Y:S01]  /*0c10*/  @!P6 F2F.F64.F32 R8, R22 ;  /* 0x000000160008e310 */ /* 0x000ee20000201800 */
[----:B-1----:R-:W-:Y:S01]  /*0c20*/  @!P4 FMUL R24, R24, R25 ;  /* 0x000000191818c220 */ /* 0x002fe20000400000 */
[----:B------:R-:W-:-:S06]  /*0c30*/  @P5 IMAD.SHL.U32 R26, R26, 0x800000, RZ ;  /* 0x008000001a1a5824 */ /* 0x000fcc00078e00ff */
[----:B------:R-:W1:Y:S01]  /*0c40*/  @!P4 F2F.F64.F32 R24, R24 ;  /* 0x000000180018c310 */ /* 0x000e620000201800 */
[----:B---3--:R-:W-:Y:S01]  /*0c50*/  @!P6 DADD R12, R12, R8 ;  /* 0x000000000c0ce229 */ /* 0x008fe20000000008 */
[----:B0-----:R-:W-:Y:S01]  /*0c60*/  @P5 FMUL R8, R26, R27 ;  /* 0x0000001b1a085220 */ /* 0x001fe20000400000 */
[----:B--2---:R-:W-:-:S05]  /*0c70*/  ISETP.LT.OR P3, PT, R23, 0x1, P3 ;  /* 0x000000011700780c */ /* 0x004fca0001f61670 */
[----:B------:R-:W0:Y:S01]  /*0c80*/  @P5 F2F.F64.F32 R8, R8 ;  /* 0x0000000800085310 */ /* 0x000e220000201800 */
[----:B-1----:R-:W-:-:S07]  /*0c90*/  @!P4 DADD R12, R12, R24 ;  /* 0x000000000c0cc229 */ /* 0x002fce0000000018 */
[----:B------:R-:W-:Y:S05]  /*0ca0*/  @P3 EXIT ;  /* 0x000000000000394d */ /* 0x000fea0003800000 */
[----:B------:R-:W-:Y:S01]  /*0cb0*/  IADD3 R6, PT, PT, R7, -0x1, RZ ;  /* 0xffffffff07067810 */ /* 0x000fe20007ffe0ff */
[----:B0-----:R-:W-:Y:S01]  /*0cc0*/  @P5 DADD R12, R12, R8 ;  /* 0x000000000c0c5229 */ /* 0x001fe20000000008 */
[----:B------:R-:W-:Y:S01]  /*0cd0*/  ISETP.GT.AND P3, PT, R3, -0x1, PT ;  /* 0xffffffff0300780c */ /* 0x000fe20003f64270 */
[----:B------:R-:W0:Y:S01]  /*0ce0*/  LDCU UR7, c[0x0][0x39c] ;  /* 0x00007380ff0777ac */ /* 0x000e220008000800 */
[C---:B------:R-:W-:Y:S01]  /*0cf0*/  IADD3 R22, PT, PT, R7.reuse, R4, RZ ;  /* 0x0000000407167210 */ /* 0x040fe20007ffe0ff */
[----:B------:R-:W-:Y:S01]  /*0d00*/  IMAD.IADD R38, R6, 0x1, R4 ;  /* 0x0000000106267824 */ /* 0x000fe200078e0204 */
[----:B------:R-:W-:Y:S01]  /*0d10*/  ISETP.LT.AND P3, PT, R2, R5, P3 ;  /* 0x000000050200720c */ /* 0x000fe20001f61270 */
[-C--:B------:R-:W-:Y:S01]  /*0d20*/  IMAD R2, R7, R23.reuse, RZ ;  /* 0x0000001707027224 */ /* 0x080fe200078e02ff */
[C---:B------:R-:W-:Y:S01]  /*0d30*/  IADD3 R8, PT, PT, R0.reuse, -0x1, RZ ;  /* 0xffffffff00087810 */ /* 0x040fe20007ffe0ff */
[-C--:B------:R-:W-:Y:S01]  /*0d40*/  IMAD R4, R0, R23.reuse, RZ ;  /* 0x0000001700047224 */ /* 0x080fe200078e02ff */
[----:B------:R-:W-:Y:S01]  /*0d50*/  ISETP.GT.AND P2, PT, R3, -0x1, P2 ;  /* 0xffffffff0300780c */ /* 0x000fe20001744270 */
[----:B------:R-:W-:Y:S01]  /*0d60*/  VIADD R0, R38, 0x2 ;  /* 0x0000000226007836 */ /* 0x000fe20000000000 */
[----:B------:R-:W-:Y:S01]  /*0d70*/  IADD3 R5, PT, PT, -R23, RZ, RZ ;  /* 0x000000ff17057210 */ /* 0x000fe20007ffe1ff */
[-C--:B------:R-:W-:Y:S01]  /*0d80*/  IMAD R6, R6, R23.reuse, RZ ;  /* 0x0000001706067224 */ /* 0x080fe200078e02ff */
[-C--:B------:R-:W-:Y:S01]  /*0d90*/  IADD3 R9, PT, PT, R4, R23.reuse, RZ ;  /* 0x0000001704097210 */ /* 0x080fe20007ffe0ff */
[-C--:B------:R-:W-:Y:S01]  /*0da0*/  IMAD R7, R22, R23.reuse, RZ ;  /* 0x0000001716077224 */ /* 0x080fe200078e02ff */
[-C--:B------:R-:W-:Y:S01]  /*0db0*/  IADD3 R40, PT, PT, R2, R23.reuse, RZ ;  /* 0x0000001702287210 */ /* 0x080fe20007ffe0ff */
[----:B------:R-:W-:-:S02]  /*0dc0*/  IMAD R8, R8, R23, RZ ;  /* 0x0000001708087224 */ /* 0x000fc400078e02ff */
[-C--:B------:R-:W-:Y:S02]  /*0dd0*/  IMAD R38, R38, R23.reuse, RZ ;  /* 0x0000001726267224 */ /* 0x080fe400078e02ff */
[----:B0-----:R-:W-:-:S07]  /*0de0*/  IMAD R39, R0, R23, RZ ;  /* 0x0000001700277224 */ /* 0x001fce00078e02ff */
.L_x_36:
[----:B0-----:R-:W0:Y:S01]  /*0df0*/  S2R R23, SR_TID.Y ;  /* 0x0000000000177919 */ /* 0x001e220000002200 */
[----:B------:R-:W0:Y:S01]  /*0e00*/  S2UR UR6, SR_CTAID.Y ;  /* 0x00000000000679c3 */ /* 0x000e220000002600 */
[----:B------:R-:W-:Y:S07]  /*0e10*/  BSSY.RECONVERGENT B1, `(.L_x_0) ;  /* 0x0000033000017945 */ /* 0x000fee0003800200 */
[----:B------:R-:W0:Y:S02]  /*0e20*/  LDC R0, c[0x0][0x364] ;  /* 0x0000d900ff007b82 */ /* 0x000e240000000800 */
[----:B0-----:R-:W-:Y:S01]  /*0e30*/  IMAD R0, R0, UR6, R23 ;  /* 0x0000000600007c24 */ /* 0x001fe2000f8e0217 */
[----:B------:R-:W-:-:S04]  /*0e40*/  CS2R R22, SRZ ;  /* 0x0000000000167805 */ /* 0x000fc8000001ff00 */
[----:B------:R-:W-:-:S04]  /*0e50*/  ISETP.GT.AND P4, PT, R0, UR7, PT ;  /* 0x0000000700007c0c */ /* 0x000fc8000bf84270 */
[----:B------:R-:W-:-:S04]  /*0e60*/  ISETP.NE.AND P4, PT, R0, RZ, !P4 ;  /* 0x000000ff0000720c */ /* 0x000fc80006785270 */
[----:B------:R-:W-:-:S13]  /*0e70*/  PLOP3.LUT P4, PT, P1, P4, PT, 0x80, 0x8 ;  /* 0x000000000008781c */ /* 0x000fda0000f89070 */
[----:B------:R-:W-:Y:S05]  /*0e80*/  @!P4 BRA `(.L_x_1) ;  /* 0x0000000000acc947 */ /* 0x000fea0003800000 */
[----:B------:R-:W2:Y:S04]  /*0e90*/  LDG.E R0, desc[UR4][R20.64+-0x4] ;  /* 0xfffffc0414007981 */ /* 0x000ea8000c1e1900 */
[----:B------:R-:W2:Y:S01]  /*0ea0*/  LDG.E R23, desc[UR4][R18.64] ;  /* 0x0000000412177981 */ /* 0x000ea2000c1e1900 */
[----:B------:R-:W-:Y:S01]  /*0eb0*/  IMAD.MOV.U32 R25, RZ, RZ, 0x3bbb989d ;  /* 0x3bbb989dff197424 */ /* 0x000fe200078e00ff */
[----:B------:R-:W-:Y:S01]  /*0ec0*/  MOV R27, 0x437c0000 ;  /* 0x437c0000001b7802 */ /* 0x000fe20000000f00 */
[----:B------:R-:W-:Y:S01]  /*0ed0*/  BSSY.RECONVERGENT B2, `(.L_x_2) ;  /* 0x0000022000027945 */ /* 0x000fe20003800200 */
[----:B--2---:R-:W-:Y:S02]  /*0ee0*/  FADD R0, R0, -R23 ;  /* 0x8000001700007221 */ /* 0x004fe40000000000 */
[----:B------:R-:W0:Y:S02]  /*0ef0*/  MUFU.RCP64H R23, R13 ;  /* 0x0000000d00177308 */ /* 0x000e240000001800 */
[----:B------:R-:W-:-:S04]  /*0f00*/  FADD R0, -|R0|, -10 ;  /* 0xc120000000007421 */ /* 0x000fc80000000300 */
[----:B------:R-:W-:-:S04]  /*0f10*/  FFMA.SAT R22, R0, R25, 0.5 ;  /* 0x3f00000000167423 */ /* 0x000fc80000002019 */
[----:B------:R-:W-:Y:S01]  /*0f20*/  FFMA.RM R26, R22, R27, 12582913 ;  /* 0x4b400001161a7423 */ /* 0x000fe2000000401b */
[----:B------:R-:W-:-:S03]  /*0f30*/  HFMA2 R22, -RZ, RZ, 0, 5.9604644775390625e-08 ;  /* 0x00000001ff167431 */ /* 0x000fc600000001ff */
[C---:B------:R-:W-:Y:S01]  /*0f40*/  FADD R25, R26.reuse, -12583039 ;  /* 0xcb40007f1a197421 */ /* 0x040fe20000000000 */
[----:B------:R-:W-:-:S03]  /*0f50*/  IMAD.SHL.U32 R26, R26, 0x800000, RZ ;  /* 0x008000001a1a7824 */ /* 0x000fc600078e00ff */
[----:B------:R-:W-:Y:S01]  /*0f60*/  FFMA R27, R0, 1.4426950216293334961, -R25 ;  /* 0x3fb8aa3b001b7823 */ /* 0x000fe20000000819 */
[----:B0-----:R-:W-:-:S03]  /*0f70*/  DFMA R24, R22, -R12, 1 ;  /* 0x3ff000001618742b */ /* 0x001fc6000000080c */
[----:B------:R-:W-:-:S04]  /*0f80*/  FFMA R0, R0, 1.925963033500011079e-08, R27 ;  /* 0x32a5706000007823 */ /* 0x000fc8000000001b */
[----:B------:R-:W0:Y:S01]  /*0f90*/  MUFU.EX2 R27, R0 ;  /* 0x00000000001b7308 */ /* 0x000e220000000800 */
[----:B------:R-:W-:-:S08]  /*0fa0*/  DFMA R24, R24, R24, R24 ;  /* 0x000000181818722b */ /* 0x000fd00000000018 */
[----:B------:R-:W-:Y:S01]  /*0fb0*/  DFMA R22, R22, R24, R22 ;  /* 0x000000181616722b */ /* 0x000fe20000000016 */
[----:B0-----:R-:W-:-:S07]  /*0fc0*/  FMUL R24, R26, R27 ;  /* 0x0000001b1a187220 */ /* 0x001fce0000400000 */
[C---:B------:R-:W-:Y:S01]  /*0fd0*/  DFMA R26, R22.reuse, -R12, 1 ;  /* 0x3ff00000161a742b */ /* 0x040fe2000000080c */
[----:B------:R-:W0:Y:S07]  /*0fe0*/  F2F.F64.F32 R24, R24 ;  /* 0x0000001800187310 */ /* 0x000e2e0000201800 */
[----:B------:R-:W-:-:S08]  /*0ff0*/  DFMA R22, R22, R26, R22 ;  /* 0x0000001a1616722b */ /* 0x000fd00000000016 */
[----:B0-----:R-:W-:Y:S01]  /*1000*/  DMUL R26, R24, R22 ;  /* 0x00000016181a7228 */ /* 0x001fe20000000000 */
[----:B------:R-:W-:-:S07]  /*1010*/  FSETP.GEU.AND P6, PT, |R25|, 6.5827683646048100446e-37, PT ;  /* 0x036000001900780b */ /* 0x000fce0003fce200 */
[----:B------:R-:W-:-:S08]  /*1020*/  DFMA R28, R26, -R12, R24 ;  /* 0x8000000c1a1c722b */ /* 0x000fd00000000018 */
[----:B------:R-:W-:-:S10]  /*1030*/  DFMA R22, R22, R28, R26 ;  /* 0x0000001c1616722b */ /* 0x000fd4000000001a */
[----:B------:R-:W-:-:S05]  /*1040*/  FFMA R0, RZ, R13, R23 ;  /* 0x0000000dff007223 */ /* 0x000fca0000000017 */
[----:B------:R-:W-:-:S13]  /*1050*/  FSETP.GT.AND P4, PT, |R0|, 1.469367938527859385e-39, PT ;  /* 0x001000000000780b */ /* 0x000fda0003f84200 */
[----:B------:R-:W-:Y:S05]  /*1060*/  @P4 BRA P6, `(.L_x_3) ;  /* 0x0000000000204947 */ /* 0x000fea0003000000 */
[----:B------:R-:W-:Y:S01]  /*1070*/  MOV R26, R24 ;  /* 0x00000018001a7202 */ /* 0x000fe20000000f00 */
[----:B------:R-:W-:Y:S01]  /*1080*/  IMAD.MOV.U32 R31, RZ, RZ, R12 ;  /* 0x000000ffff1f7224 */ /* 0x000fe200078e000c */
[----:B------:R-:W-:Y:S02]  /*1090*/  MOV R27, R25 ;  /* 0x00000019001b7202 */ /* 0x000fe40000000f00 */
[----:B------:R-:W-:Y:S02]  /*10a0*/  MOV R30, R13 ;  /* 0x0000000d001e7202 */ /* 0x000fe40000000f00 */
[----:B------:R-:W-:-:S07]  /*10b0*/  MOV R0, 0x10d0 ;  /* 0x000010d000007802 */ /* 0x000fce0000000f00 */
[----:B------:R-:W-:Y:S05]  /*10c0*/  CALL.REL.NOINC `($__internal_0_$__cuda_sm20_div_rn_f64_full) ;  /* 0x00000018001c7944 */ /* 0x000fea0003c00000 */
[----:B------:R-:W-:Y:S01]  /*10d0*/  MOV R22, R32 ;  /* 0x0000002000167202 */ /* 0x000fe20000000f00 */
[----:B------:R-:W-:-:S07]  /*10e0*/  IMAD.MOV.U32 R23, RZ, RZ, R33 ;  /* 0x000000ffff177224 */ /* 0x000fce00078e0021 */
.L_x_3:
[----:B------:R-:W-:Y:S05]  /*10f0*/  BSYNC.RECONVERGENT B2 ;  /* 0x0000000000027941 */ /* 0x000fea0003800200 */
.L_x_2:
[----:B------:R-:W0:Y:S02]  /*1100*/  LDC.64 R24, c[0x0][0x380] ;  /* 0x0000e000ff187b82 */ /* 0x000e240000000a00 */
[----:B0-----:R-:W-:-:S06]  /*1110*/  IMAD.WIDE R24, R8, 0x8, R24 ;  /* 0x0000000808187825 */ /* 0x001fcc00078e0218 */
[----:B------:R-:W2:Y:S02]  /*1120*/  LDG.E.64 R24, desc[UR4][R24.64] ;  /* 0x0000000418187981 */ /* 0x000ea4000c1e1b00 */
[----:B--2---:R-:W-:-:S11]  /*1130*/  DFMA R22, R24, R22, RZ ;  /* 0x000000161816722b */ /* 0x004fd600000000ff */
.L_x_1:
[----:B------:R-:W-:Y:S05]  /*1140*/  BSYNC.RECONVERGENT B1 ;  /* 0x0000000000017941 */ /* 0x000fea0003800200 */
.L_x_0:
[----:B------:R-:W-:Y:S04]  /*1150*/  BSSY.RECONVERGENT B1, `(.L_x_4) ;  /* 0x000002b000017945 */ /* 0x000fe80003800200 */
[----:B------:R-:W-:Y:S05]  /*1160*/  @!P2 BRA `(.L_x_5) ;  /* 0x0000000000a4a947 */ /* 0x000fea0003800000 */
[----:B------:R-:W2:Y:S04]  /*1170*/  LDG.E R0, desc[UR4][R16.64] ;  /* 0x0000000410007981 */ /* 0x000ea8000c1e1900 */
[----:B------:R-:W2:Y:S01]  /*1180*/  LDG.E R25, desc[UR4][R18.64] ;  /* 0x0000000412197981 */ /* 0x000ea2000c1e1900 */
[----:B------:R-:W-:Y:S01]  /*1190*/  HFMA2 R29, -RZ, RZ, 3.7421875, 0 ;  /* 0x437c0000ff1d7431 */ /* 0x000fe200000001ff */
[----:B------:R-:W-:Y:S01]  /*11a0*/  MOV R27, 0x3bbb989d ;  /* 0x3bbb989d001b7802 */ /* 0x000fe20000000f00 */
[----:B------:R-:W-:Y:S01]  /*11b0*/  BSSY.RECONVERGENT B2, `(.L_x_6) ;  /* 0x0000020000027945 */ /* 0x000fe20003800200 */
[----:B--2---:R-:W-:Y:S02]  /*11c0*/  FADD R0, R0, -R25 ;  /* 0x8000001900007221 */ /* 0x004fe40000000000 */
[----:B------:R-:W0:Y:S02]  /*11d0*/  MUFU.RCP64H R25, R13 ;  /* 0x0000000d00197308 */ /* 0x000e240000001800 */
[----:B------:R-:W-:-:S04]  /*11e0*/  FADD R0, -|R0|, -10 ;  /* 0xc120000000007421 */ /* 0x000fc80000000300 */
[----:B------:R-:W-:-:S04]  /*11f0*/  FFMA.SAT R24, R0, R27, 0.5 ;  /* 0x3f00000000187423 */ /* 0x000fc8000000201b */
[----:B------:R-:W-:Y:S01]  /*1200*/  FFMA.RM R28, R24, R29, 12582913 ;  /* 0x4b400001181c7423 */ /* 0x000fe2000000401d */
[----:B------:R-:W-:-:S03]  /*1210*/  IMAD.MOV.U32 R24, RZ, RZ, 0x1 ;  /* 0x00000001ff187424 */ /* 0x000fc600078e00ff */
[C---:B------:R-:W-:Y:S01]  /*1220*/  FADD R27, R28.reuse, -12583039 ;  /* 0xcb40007f1c1b7421 */ /* 0x040fe20000000000 */
[----:B------:R-:W-:-:S03]  /*1230*/  SHF.L.U32 R28, R28, 0x17, RZ ;  /* 0x000000171c1c7819 */ /* 0x000fc600000006ff */
        /* <DEDUP_REMOVED lines=19> */
[----:B------:R-:W-:-:S07]  /*1370*/  MOV R0, 0x1390 ;  /* 0x0000139000007802 */ /* 0x000fce0000000f00 */
[----:B------:R-:W-:Y:S05]  /*1380*/  CALL.REL.NOINC `($__internal_0_$__cuda_sm20_div_rn_f64_full) ;  /* 0x00000014006c7944 */ /* 0x000fea0003c00000 */
[----:B------:R-:W-:Y:S02]  /*1390*/  MOV R24, R32 ;  /* 0x0000002000187202 */ /* 0x000fe40000000f00 */
[----:B------:R-:W-:-:S07]  /*13a0*/  MOV R25, R33 ;  /* 0x0000002100197202 */ /* 0x000fce0000000f00 */
.L_x_7:
[----:B------:R-:W-:Y:S05]  /*13b0*/  BSYNC.RECONVERGENT B2 ;  /* 0x0000000000027941 */ /* 0x000fea0003800200 */
.L_x_6:
[----:B------:R-:W0:Y:S02]  /*13c0*/  LDC.64 R26, c[0x0][0x380] ;  /* 0x0000e000ff1a7b82 */ /* 0x000e240000000a00 */
[----:B0-----:R-:W-:-:S06]  /*13d0*/  IMAD.WIDE R26, R4, 0x8, R26 ;  /* 0x00000008041a7825 */ /* 0x001fcc00078e021a */
[----:B------:R-:W2:Y:S02]  /*13e0*/  LDG.E.64 R26, desc[UR4][R26.64] ;  /* 0x000000041a1a7981 */ /* 0x000ea4000c1e1b00 */
[----:B--2---:R-:W-:-:S11]  /*13f0*/  DFMA R22, R26, R24, R22 ;  /* 0x000000181a16722b */ /* 0x004fd60000000016 */
.L_x_5:
[----:B------:R-:W-:Y:S05]  /*1400*/  BSYNC.RECONVERGENT B1 ;  /* 0x0000000000017941 */ /* 0x000fea0003800200 */
.L_x_4:
[----:B------:R-:W0:Y:S01]  /*1410*/  S2R R25, SR_TID.Y ;  /* 0x0000000000197919 */ /* 0x000e220000002200 */
[----:B------:R-:W0:Y:S01]  /*1420*/  S2UR UR6, SR_CTAID.Y ;  /* 0x00000000000679c3 */ /* 0x000e220000002600 */
[----:B------:R-:W-:Y:S07]  /*1430*/  BSSY.RECONVERGENT B1, `(.L_x_8) ;  /* 0x0000030000017945 */ /* 0x000fee0003800200 */
[----:B------:R-:W0:Y:S02]  /*1440*/  LDC R0, c[0x0][0x364] ;  /* 0x0000d900ff007b82 */ /* 0x000e240000000800 */
[----:B0-----:R-:W-:-:S05]  /*1450*/  IMAD R0, R0, UR6, R25 ;  /* 0x0000000600007c24 */ /* 0x001fca000f8e0219 */
        /* <DEDUP_REMOVED lines=34> */
[----:B------:R-:W-:Y:S02]  /*1680*/  MOV R31, R12 ;  /* 0x0000000c001f7202 */ /* 0x000fe40000000f00 */
[----:B------:R-:W-:Y:S02]  /*1690*/  MOV R30, R13 ;  /* 0x0000000d001e7202 */ /* 0x000fe40000000f00 */
[----:B------:R-:W-:-:S07]  /*16a0*/  MOV R0, 0x16c0 ;  /* 0x000016c000007802 */ /* 0x000fce0000000f00 */
[----:B------:R-:W-:Y:S05]  /*16b0*/  CALL.REL.NOINC `($__internal_0_$__cuda_sm20_div_rn_f64_full) ;  /* 0x0000001000a07944 */ /* 0x000fea0003c00000 */
[----:B------:R-:W-:Y:S01]  /*16c0*/  IMAD.MOV.U32 R24, RZ, RZ, R32 ;  /* 0x000000ffff187224 */ /* 0x000fe200078e0020 */
[----:B------:R-:W-:-:S07]  /*16d0*/  MOV R25, R33 ;  /* 0x0000002100197202 */ /* 0x000fce0000000f00 */
.L_x_11:
[----:B------:R-:W-:Y:S05]  /*16e0*/  BSYNC.RECONVERGENT B2 ;  /* 0x0000000000027941 */ /* 0x000fea0003800200 */
.L_x_10:
[----:B------:R-:W0:Y:S02]  /*16f0*/  LDC.64 R26, c[0x0][0x380] ;  /* 0x0000e000ff1a7b82 */ /* 0x000e240000000a00 */
[----:B0-----:R-:W-:-:S06]  /*1700*/  IMAD.WIDE R26, R9, 0x8, R26 ;  /* 0x00000008091a7825 */ /* 0x001fcc00078e021a */
[----:B------:R-:W2:Y:S02]  /*1710*/  LDG.E.64 R26, desc[UR4][R26.64] ;  /* 0x000000041a1a7981 */ /* 0x000ea4000c1e1b00 */
[----:B--2---:R-:W-:-:S11]  /*1720*/  DFMA R22, R26, R24, R22 ;  /* 0x000000181a16722b */ /* 0x004fd60000000016 */
.L_x_9:
[----:B------:R-:W-:Y:S05]  /*1730*/  BSYNC.RECONVERGENT B1 ;  /* 0x0000000000017941 */ /* 0x000fea0003800200 */
.L_x_8:
[----:B------:R-:W-:Y:S04]  /*1740*/  BSSY.RECONVERGENT B1, `(.L_x_12) ;  /* 0x000002b000017945 */ /* 0x000fe80003800200 */
[----:B------:R-:W-:Y:S05]  /*1750*/  @!P1 BRA `(.L_x_13) ;  /* 0x0000000000a49947 */ /* 0x000fea0003800000 */
[----:B------:R-:W2:Y:S04]  /*1760*/  LDG.E R0, desc[UR4][R14.64+-0x4] ;  /* 0xfffffc040e007981 */ /* 0x000ea8000c1e1900 */
[----:B------:R-:W2:Y:S01]  /*1770*/  LDG.E R25, desc[UR4][R18.64] ;  /* 0x0000000412197981 */ /* 0x000ea2000c1e1900 */
[----:B------:R-:W-:Y:S01]  /*1780*/  MOV R27, 0x3bbb989d ;  /* 0x3bbb989d001b7802 */ /* 0x000fe20000000f00 */
[----:B------:R-:W-:Y:S01]  /*1790*/  IMAD.MOV.U32 R29, RZ, RZ, 0x437c0000 ;  /* 0x437c0000ff1d7424 */ /* 0x000fe200078e00ff */
        /* <DEDUP_REMOVED lines=26> */
[----:B------:R-:W-:Y:S01]  /*1940*/  IMAD.MOV.U32 R31, RZ, RZ, R12 ;  /* 0x000000ffff1f7224 */ /* 0x000fe200078e000c */
[----:B------:R-:W-:Y:S02]  /*1950*/  MOV R30, R13 ;  /* 0x0000000d001e7202 */ /* 0x000fe40000000f00 */
[----:B------:R-:W-:-:S07]  /*1960*/  MOV R0, 0x1980 ;  /* 0x0000198000007802 */ /* 0x000fce0000000f00 */
[----:B------:R-:W-:Y:S05]  /*1970*/  CALL.REL.NOINC `($__internal_0_$__cuda_sm20_div_rn_f64_full) ;  /* 0x0000000c00f07944 */ /* 0x000fea0003c00000 */
[----:B------:R-:W-:Y:S01]  /*1980*/  MOV R24, R32 ;  /* 0x0000002000187202 */ /* 0x000fe20000000f00 */
[----:B------:R-:W-:-:S07]  /*1990*/  IMAD.MOV.U32 R25, RZ, RZ, R33 ;  /* 0x000000ffff197224 */ /* 0x000fce00078e0021 */
.L_x_15:
[----:B------:R-:W-:Y:S05]  /*19a0*/  BSYNC.RECONVERGENT B2 ;  /* 0x0000000000027941 */ /* 0x000fea0003800200 */
.L_x_14:
[----:B------:R-:W0:Y:S02]  /*19b0*/  LDC.64 R26, c[0x0][0x380] ;  /* 0x0000e000ff1a7b82 */ /* 0x000e240000000a00 */
[----:B0-----:R-:W-:-:S06]  /*19c0*/  IMAD.WIDE R26, R6, 0x8, R26 ;  /* 0x00000008061a7825 */ /* 0x001fcc00078e021a */
[----:B------:R-:W2:Y:S02]  /*19d0*/  LDG.E.64 R26, desc[UR4][R26.64] ;  /* 0x000000041a1a7981 */ /* 0x000ea4000c1e1b00 */
[----:B--2---:R-:W-:-:S11]  /*19e0*/  DFMA R22, R26, R24, R22 ;  /* 0x000000181a16722b */ /* 0x004fd60000000016 */
.L_x_13:
[----:B------:R-:W-:Y:S05]  /*19f0*/  BSYNC.RECONVERGENT B1 ;  /* 0x0000000000017941 */ /* 0x000fea0003800200 */
.L_x_12:
[----:B------:R-:W-:Y:S01]  /*1a00*/  ISETP.GE.AND P4, PT, R3, RZ, PT ;  /* 0x000000ff0300720c */ /* 0x000fe20003f86270 */
[----:B------:R-:W-:-:S12]  /*1a10*/  BSSY.RECONVERGENT B1, `(.L_x_16) ;  /* 0x000002a000017945 */ /* 0x000fd80003800200 */
[----:B------:R-:W-:Y:S05]  /*1a20*/  @!P4 BRA `(.L_x_17) ;  /* 0x0000000000a0c947 */ /* 0x000fea0003800000 */
[----:B------:R-:W2:Y:S01]  /*1a30*/  LDG.E R0, desc[UR4][R18.64] ;  /* 0x0000000412007981 */ /* 0x000ea2000c1e1900 */
[----:B------:R-:W-:Y:S01]  /*1a40*/  HFMA2 R29, -RZ, RZ, 3.7421875, 0 ;  /* 0x437c0000ff1d7431 */ /* 0x000fe200000001ff */
[----:B------:R-:W-:Y:S01]  /*1a50*/  MOV R27, 0x3bbb989d ;  /* 0x3bbb989d001b7802 */ /* 0x000fe20000000f00 */
[----:B------:R-:W0:Y:S01]  /*1a60*/  MUFU.RCP64H R25, R13 ;  /* 0x0000000d00197308 */ /* 0x000e220000001800 */
[----:B------:R-:W-:Y:S01]  /*1a70*/  BSSY.RECONVERGENT B2, `(.L_x_18) ;  /* 0x000001f000027945 */ /* 0x000fe20003800200 */
[----:B--2---:R-:W-:-:S04]  /*1a80*/  FADD R0, R0, -R0 ;  /* 0x8000000000007221 */ /* 0x004fc80000000000 */
        /* <DEDUP_REMOVED lines=29> */
.L_x_19:
[----:B------:R-:W-:Y:S05]  /*1c60*/  BSYNC.RECONVERGENT B2 ;  /* 0x0000000000027941 */ /* 0x000fea0003800200 */
.L_x_18:
[----:B------:R-:W0:Y:S02]  /*1c70*/  LDC.64 R26, c[0x0][0x380] ;  /* 0x0000e000ff1a7b82 */ /* 0x000e240000000a00 */
[----:B0-----:R-:W-:-:S06]  /*1c80*/  IMAD.WIDE R26, R2, 0x8, R26 ;  /* 0x00000008021a7825 */ /* 0x001fcc00078e021a */
[----:B------:R-:W2:Y:S02]  /*1c90*/  LDG.E.64 R26, desc[UR4][R26.64] ;  /* 0x000000041a1a7981 */ /* 0x000ea4000c1e1b00 */
[----:B--2---:R-:W-:-:S11]  /*1ca0*/  DFMA R22, R26, R24, R22 ;  /* 0x000000181a16722b */ /* 0x004fd60000000016 */
.L_x_17:
[----:B------:R-:W-:Y:S05]  /*1cb0*/  BSYNC.RECONVERGENT B1 ;  /* 0x0000000000017941 */ /* 0x000fea0003800200 */
.L_x_16:
        /* <DEDUP_REMOVED lines=38> */
.L_x_23:
[----:B------:R-:W-:Y:S05]  /*1f20*/  BSYNC.RECONVERGENT B2 ;  /* 0x0000000000027941 */ /* 0x000fea0003800200 */
.L_x_22:
[----:B------:R-:W0:Y:S02]  /*1f30*/  LDC.64 R26, c[0x0][0x380] ;  /* 0x0000e000ff1a7b82 */ /* 0x000e240000000a00 */
[----:B0-----:R-:W-:-:S06]  /*1f40*/  IMAD.WIDE R26, R40, 0x8, R26 ;  /* 0x00000008281a7825 */ /* 0x001fcc00078e021a */
[----:B------:R-:W2:Y:S02]  /*1f50*/  LDG.E.64 R26, desc[UR4][R26.64] ;  /* 0x000000041a1a7981 */ /* 0x000ea4000c1e1b00 */
[----:B--2---:R-:W-:-:S11]  /*1f60*/  DFMA R22, R26, R24, R22 ;  /* 0x000000181a16722b */ /* 0x004fd60000000016 */
.L_x_21:
[----:B------:R-:W-:Y:S05]  /*1f70*/  BSYNC.RECONVERGENT B1 ;  /* 0x0000000000017941 */ /* 0x000fea0003800200 */
.L_x_20:
[----:B------:R-:W0:Y:S01]  /*1f80*/  S2R R25, SR_TID.Y ;  /* 0x0000000000197919 */ /* 0x000e220000002200 */
[----:B------:R-:W0:Y:S01]  /*1f90*/  S2UR UR6, SR_CTAID.Y ;  /* 0x00000000000679c3 */ /* 0x000e220000002600 */
[----:B------:R-:W-:Y:S07]  /*1fa0*/  BSSY.RECONVERGENT B1, `(.L_x_24) ;  /* 0x000002f000017945 */ /* 0x000fee0003800200 */
[----:B------:R-:W0:Y:S02]  /*1fb0*/  LDC R0, c[0x0][0x364] ;  /* 0x0000d900ff007b82 */ /* 0x000e240000000800 */
[----:B0-----:R-:W-:-:S05]  /*1fc0*/  IMAD R0, R0, UR6, R25 ;  /* 0x0000000600007c24 */ /* 0x001fca000f8e0219 */
[----:B------:R-:W-:-:S04]  /*1fd0*/  IADD3 R0, PT, PT, R0, 0x1, RZ ;  /* 0x0000000100007810 */ /* 0x000fc80007ffe0ff */
[----:B------:R-:W-:-:S13]  /*1fe0*/  ISETP.GE.OR P4, PT, R0, UR7, !P1 ;  /* 0x0000000700007c0c */ /* 0x000fda000cf86670 */
[----:B------:R-:W-:Y:S05]  /*1ff0*/  @P4 BRA `(.L_x_25) ;  /* 0x0000000000a44947 */ /* 0x000fea0003800000 */
        /* <DEDUP_REMOVED lines=36> */
.L_x_27:
[----:B------:R-:W-:Y:S05]  /*2240*/  BSYNC.RECONVERGENT B2 ;  /* 0x0000000000027941 */ /* 0x000fea0003800200 */
.L_x_26:
[----:B------:R-:W0:Y:S02]  /*2250*/  LDC.64 R26, c[0x0][0x380] ;  /* 0x0000e000ff1a7b82 */ /* 0x000e240000000a00 */
[----:B0-----:R-:W-:-:S06]  /*2260*/  IMAD.WIDE R26, R38, 0x8, R26 ;  /* 0x00000008261a7825 */ /* 0x001fcc00078e021a */
[----:B------:R-:W2:Y:S02]  /*2270*/  LDG.E.64 R26, desc[UR4][R26.64] ;  /* 0x000000041a1a7981 */ /* 0x000ea4000c1e1b00 */
[----:B--2---:R-:W-:-:S11]  /*2280*/  DFMA R22, R26, R24, R22 ;  /* 0x000000181a16722b */ /* 0x004fd60000000016 */
.L_x_25:
[----:B------:R-:W-:Y:S05]  /*2290*/  BSYNC.RECONVERGENT B1 ;  /* 0x0000000000017941 */ /* 0x000fea0003800200 */
.L_x_24:
[----:B------:R-:W-:Y:S04]  /*22a0*/  BSSY.RECONVERGENT B1, `(.L_x_28) ;  /* 0x000002d000017945 */ /* 0x000fe80003800200 */
[----:B------:R-:W-:Y:S05]  /*22b0*/  @!P3 BRA `(.L_x_29) ;  /* 0x0000000000acb947 */ /* 0x000fea0003800000 */
[----:B------:R-:W0:Y:S01]  /*22c0*/  LDC R27, c[0x0][0x398] ;  /* 0x0000e600ff1b7b82 */ /* 0x000e220000000800 */
[----:B------:R-:W2:Y:S01]  /*22d0*/  LDG.E R25, desc[UR4][R18.64] ;  /* 0x0000000412197981 */ /* 0x000ea2000c1e1900 */
[----:B0-----:R-:W-:-:S06]  /*22e0*/  IMAD.WIDE R26, R27, 0x4, R18 ;  /* 0x000000041b1a7825 */ /* 0x001fcc00078e0212 */
[----:B------:R-:W2:Y:S01]  /*22f0*/  LDG.E R26, desc[UR4][R26.64] ;  /* 0x000000041a1a7981 */ /* 0x000ea2000c1e1900 */
[----:B------:R-:W-:Y:S01]  /*2300*/  MOV R29, 0x3bbb989d ;  /* 0x3bbb989d001d7802 */ /* 0x000fe20000000f00 */
[----:B------:R-:W-:Y:S01]  /*2310*/  IMAD.MOV.U32 R31, RZ, RZ, 0x437c0000 ;  /* 0x437c0000ff1f7424 */ /* 0x000fe200078e00ff */
[----:B------:R-:W-:Y:S01]  /*2320*/  BSSY.RECONVERGENT B2, `(.L_x_30) ;  /* 0x0000020000027945 */ /* 0x000fe20003800200 */
[----:B--2---:R-:W-:-:S04]  /*2330*/  FADD R25, R26, -R25 ;  /* 0x800000191a197221 */ /* 0x004fc80000000000 */
[----:B------:R-:W-:Y:S02]  /*2340*/  FADD R0, -|R25|, -10 ;  /* 0xc120000019007421 */ /* 0x000fe40000000300 */
[----:B------:R-:W0:Y:S02]  /*2350*/  MUFU.RCP64H R25, R13 ;  /* 0x0000000d00197308 */ /* 0x000e240000001800 */
[----:B------:R-:W-:-:S04]  /*2360*/  FFMA.SAT R24, R0, R29, 0.5 ;  /* 0x3f00000000187423 */ /* 0x000fc8000000201d */
[----:B------:R-:W-:Y:S01]  /*2370*/  FFMA.RM R28, R24, R31, 12582913 ;  /* 0x4b400001181c7423 */ /* 0x000fe2000000401f */
[----:B------:R-:W-:-:S03]  /*2380*/  HFMA2 R24, -RZ, RZ, 0, 5.9604644775390625e-08 ;  /* 0x00000001ff187431 */ /* 0x000fc600000001ff */
[----:B------:R-:W-:-:S04]  /*2390*/  FADD R29, R28, -12583039 ;  /* 0xcb40007f1c1d7421 */ /* 0x000fc80000000000 */
[----:B------:R-:W-:-:S04]  /*23a0*/  FFMA R29, R0, 1.4426950216293334961, -R29 ;  /* 0x3fb8aa3b001d7823 */ /* 0x000fc8000000081d */
[----:B------:R-:W-:Y:S01]  /*23b0*/  FFMA R0, R0, 1.925963033500011079e-08, R29 ;  /* 0x32a5706000007823 */ /* 0x000fe2000000001d */
[----:B0-----:R-:W-:-:S03]  /*23c0*/  DFMA R26, R24, -R12, 1 ;  /* 0x3ff00000181a742b */ /* 0x001fc6000000080c */
[----:B------:R-:W0:Y:S05]  /*23d0*/  MUFU.EX2 R29, R0 ;  /* 0x00000000001d7308 */ /* 0x000e2a0000000800 */
[----:B------:R-:W-:Y:S01]  /*23e0*/  DFMA R26, R26, R26, R26 ;  /* 0x0000001a1a1a722b */ /* 0x000fe2000000001a */
[----:B------:R-:W-:-:S07]  /*23f0*/  SHF.L.U32 R28, R28, 0x17, RZ ;  /* 0x000000171c1c7819 */ /* 0x000fce00000006ff */
[----:B------:R-:W-:Y:S01]  /*2400*/  DFMA R24, R24, R26, R24 ;  /* 0x0000001a1818722b */ /* 0x000fe20000000018 */
[----:B0-----:R-:W-:-:S07]  /*2410*/  FMUL R26, R28, R29 ;  /* 0x0000001d1c1a7220 */ /* 0x001fce0000400000 */
[C---:B------:R-:W-:Y:S01]  /*2420*/  DFMA R28, R24.reuse, -R12, 1 ;  /* 0x3ff00000181c742b */ /* 0x040fe2000000080c */
[----:B------:R-:W0:Y:S07]  /*2430*/  F2F.F64.F32 R26, R26 ;  /* 0x0000001a001a7310 */ /* 0x000e2e0000201800 */
[----:B------:R-:W-:-:S08]  /*2440*/  DFMA R30, R24, R28, R24 ;  /* 0x0000001c181e722b */ /* 0x000fd00000000018 */
[----:B0-----:R-:W-:-:S08]  /*2450*/  DMUL R24, R30, R26 ;  /* 0x0000001a1e187228 */ /* 0x001fd00000000000 */
[----:B------:R-:W-:-:S08]  /*2460*/  DFMA R28, R24, -R12, R26 ;  /* 0x8000000c181c722b */ /* 0x000fd0000000001a */
[----:B------:R-:W-:Y:S01]  /*2470*/  DFMA R24, R30, R28, R24 ;  /* 0x0000001c1e18722b */ /* 0x000fe20000000018 */
[----:B------:R-:W-:-:S09]  /*2480*/  FSETP.GEU.AND P6, PT, |R27|, 6.5827683646048100446e-37, PT ;  /* 0x036000001b00780b */ /* 0x000fd20003fce200 */
        /* <DEDUP_REMOVED lines=9> */
.L_x_31:
[----:B------:R-:W-:Y:S05]  /*2520*/  BSYNC.RECONVERGENT B2 ;  /* 0x0000000000027941 */ /* 0x000fea0003800200 */
.L_x_30:
[----:B------:R-:W0:Y:S02]  /*2530*/  LDC.64 R26, c[0x0][0x380] ;  /* 0x0000e000ff1a7b82 */ /* 0x000e240000000a00 */
[----:B0-----:R-:W-:-:S06]  /*2540*/  IMAD.WIDE R26, R7, 0x8, R26 ;  /* 0x00000008071a7825 */ /* 0x001fcc00078e021a */
[----:B------:R-:W2:Y:S02]  /*2550*/  LDG.E.64 R26, desc[UR4][R26.64] ;  /* 0x000000041a1a7981 */ /* 0x000ea4000c1e1b00 */
[----:B--2---:R-:W-:-:S11]  /*2560*/  DFMA R22, R26, R24, R22 ;  /* 0x000000181a16722b */ /* 0x004fd60000000016 */
.L_x_29:
[----:B------:R-:W-:Y:S05]  /*2570*/  BSYNC.RECONVERGENT B1 ;  /* 0x0000000000017941 */ /* 0x000fea0003800200 */
.L_x_28:
        /* <DEDUP_REMOVED lines=38> */
.L_x_35:
[----:B------:R-:W-:Y:S05]  /*27e0*/  BSYNC.RECONVERGENT B2 ;  /* 0x0000000000027941 */ /* 0x000fea0003800200 */
.L_x_34:
[----:B------:R-:W0:Y:S02]  /*27f0*/  LDC.64 R26, c[0x0][0x380] ;  /* 0x0000e000ff1a7b82 */ /* 0x000e240000000a00 */
[----:B0-----:R-:W-:-:S06]  /*2800*/  IMAD.WIDE R26, R39, 0x8, R26 ;  /* 0x00000008271a7825 */ /* 0x001fcc00078e021a */
[----:B------:R-:W2:Y:S02]  /*2810*/  LDG.E.64 R26, desc[UR4][R26.64] ;  /* 0x000000041a1a7981 */ /* 0x000ea4000c1e1b00 */
[----:B--2---:R-:W-:-:S11]  /*2820*/  DFMA R22, R26, R24, R22 ;  /* 0x000000181a16722b */ /* 0x004fd60000000016 */
.L_x_33:
[----:B------:R-:W-:Y:S05]  /*2830*/  BSYNC.RECONVERGENT B1 ;  /* 0x0000000000017941 */ /* 0x000fea0003800200 */
.L_x_32:
[----:B------:R-:W0:Y:S01]  /*2840*/  LDC.64 R24, c[0x0][0x388] ;  /* 0x0000e200ff187b82 */ /* 0x000e220000000a00 */
[----:B------:R-:W-:Y:S01]  /*2850*/  IADD3 R5, PT, PT, R5, 0x1, RZ ;  /* 0x0000000105057810 */ /* 0x000fe20007ffe0ff */
[----:B------:R-:W-:Y:S01]  /*2860*/  VIADD R39, R39, 0x1 ;  /* 0x0000000127277836 */ /* 0x000fe20000000000 */
[----:B------:R-:W-:Y:S01]  /*2870*/  IADD3 R7, PT, PT, R7, 0x1, RZ ;  /* 0x0000000107077810 */ /* 0x000fe20007ffe0ff */
[----:B------:R-:W-:Y:S01]  /*2880*/  VIADD R9, R9, 0x1 ;  /* 0x0000000109097836 */ /* 0x000fe20000000000 */
[----:B------:R-:W-:Y:S02]  /*2890*/  ISETP.NE.AND P4, PT, R5, RZ, PT ;  /* 0x000000ff0500720c */ /* 0x000fe40003f85270 */
[----:B------:R-:W-:Y:S02]  /*28a0*/  IADD3 R38, PT, PT, R38, 0x1, RZ ;  /* 0x0000000126267810 */ /* 0x000fe40007ffe0ff */
[----:B------:R-:W-:Y:S02]  /*28b0*/  IADD3 R6, PT, PT, R6, 0x1, RZ ;  /* 0x0000000106067810 */ /* 0x000fe40007ffe0ff */
[----:B------:R-:W-:-:S02]  /*28c0*/  IADD3 R4, PT, PT, R4, 0x1, RZ ;  /* 0x0000000104047810 */ /* 0x000fc40007ffe0ff */
[----:B------:R-:W-:Y:S02]  /*28d0*/  IADD3 R8, PT, PT, R8, 0x1, RZ ;  /* 0x0000000108087810 */ /* 0x000fe40007ffe0ff */
[----:B------:R-:W-:Y:S01]  /*28e0*/  IADD3 R40, PT, PT, R40, 0x1, RZ ;  /* 0x0000000128287810 */ /* 0x000fe20007ffe0ff */
[----:B0-----:R-:W-:-:S04]  /*28f0*/  IMAD.WIDE R24, R2, 0x8, R24 ;  /* 0x0000000802187825 */ /* 0x001fc800078e0218 */
[----:B------:R-:W-:Y:S01]  /*2900*/  VIADD R2, R2, 0x1 ;  /* 0x0000000102027836 */ /* 0x000fe20000000000 */
[----:B------:R0:W-:Y:S01]  /*2910*/  STG.E.64 desc[UR4][R24.64], R22 ;  /* 0x0000001618007986 */ /* 0x0001e2000c101b04 */
[----:B------:R-:W-:Y:S05]  /*2920*/  @P4 BRA `(.L_x_36) ;  /* 0xffffffe400304947 */ /* 0x000fea000383ffff */
[----:B------:R-:W-:Y:S05]  /*2930*/  EXIT ;  /* 0x000000000000794d */ /* 0x000fea0003800000 */
        .weak           $__internal_0_$__cuda_sm20_div_rn_f64_full
        .type           $__internal_0_$__cuda_sm20_div_rn_f64_full,@function
        .size           $__internal_0_$__cuda_sm20_div_rn_f64_full,(.L_x_48 - $__internal_0_$__cuda_sm20_div_rn_f64_full)
$__internal_0_$__cuda_sm20_div_rn_f64_full:
[----:B------:R-:W-:Y:S01]  /*2940*/  MOV R25, R27 ;  /* 0x0000001b00197202 */ /* 0x000fe20000000f00 */
[----:B------:R-:W-:Y:S02]  /*2950*/  IMAD.MOV.U32 R27, RZ, RZ, R30 ;  /* 0x000000ffff1b7224 */ /* 0x000fe400078e001e */
[----:B------:R-:W-:Y:S01]  /*2960*/  HFMA2 R42, -RZ, RZ, 0.0045166015625, 0 ;  /* 0x1ca00000ff2a7431 */ /* 0x000fe200000001ff */
[----:B------:R-:W-:Y:S01]  /*2970*/  LOP3.LUT R44, R30, 0x7ff00000, RZ, 0xc0, !PT ;  /* 0x7ff000001e2c7812 */ /* 0x000fe200078ec0ff */
[----:B------:R-:W-:Y:S01]  /*2980*/  BSSY.RECONVERGENT B0, `(.L_x_37) ;  /* 0x0000057000007945 */ /* 0x000fe20003800200 */
[C---:B------:R-:W-:Y:S02]  /*2990*/  FSETP.GEU.AND P4, PT, |R25|.reuse, 1.469367938527859385e-39, PT ;  /* 0x001000001900780b */ /* 0x040fe40003f8e200 */
[----:B------:R-:W-:Y:S02]  /*29a0*/  LOP3.LUT R41, R25, 0x7ff00000, RZ, 0xc0, !PT ;  /* 0x7ff0000019297812 */ /* 0x000fe400078ec0ff */
[----:B------:R-:W-:-:S02]  /*29b0*/  MOV R24, R26 ;  /* 0x0000001a00187202 */ /* 0x000fc40000000f00 */
[----:B------:R-:W-:-:S07]  /*29c0*/  MOV R26, R31 ;  /* 0x0000001f001a7202 */ /* 0x000fce0000000f00 */
[----:B------:R-:W-:-:S04]  /*29d0*/  @!P4 LOP3.LUT R28, R27, 0x7ff00000, RZ, 0xc0, !PT ;  /* 0x7ff000001b1cc812 */ /* 0x000fc800078ec0ff */
[C---:B------:R-:W-:Y:S02]  /*29e0*/  @!P4 ISETP.GE.U32.AND P6, PT, R41.reuse, R28, PT ;  /* 0x0000001c2900c20c */ /* 0x040fe40003fc6070 */
[----:B------:R-:W-:Y:S02]  /*29f0*/  LOP3.LUT R28, R30, 0x800fffff, RZ, 0xc0, !PT ;  /* 0x800fffff1e1c7812 */ /* 0x000fe400078ec0ff */
[----:B------:R-:W-:Y:S02]  /*2a00*/  @!P4 SEL R33, R42, 0x63400000, !P6 ;  /* 0x634000002a21c807 */ /* 0x000fe40007000000 */
[----:B------:R-:W-:Y:S02]  /*2a10*/  ISETP.GE.U32.AND P6, PT, R41, R44, PT ;  /* 0x0000002c2900720c */ /* 0x000fe40003fc6070 */
[----:B------:R-:W-:Y:S02]  /*2a20*/  LOP3.LUT R29, R28, 0x3ff00000, RZ, 0xfc, !PT ;  /* 0x3ff000001c1d7812 */ /* 0x000fe400078efcff */
[----:B------:R-:W-:-:S02]  /*2a30*/  SEL R37, R42, 0x63400000, !P6 ;  /* 0x634000002a257807 */ /* 0x000fc40007000000 */
[----:B------:R-:W-:Y:S02]  /*2a40*/  FSETP.GEU.AND P6, PT, |R30|, 1.469367938527859385e-39, PT ;  /* 0x001000001e00780b */ /* 0x000fe40003fce200 */
[----:B------:R-:W-:Y:S02]  /*2a50*/  MOV R28, R31 ;  /* 0x0000001f001c7202 */ /* 0x000fe40000000f00 */
[----:B------:R-:W-:Y:S02]  /*2a60*/  MOV R30, 0x1 ;  /* 0x00000001001e7802 */ /* 0x000fe40000000f00 */
[----:B------:R-:W-:-:S07]  /*2a70*/  @!P4 LOP3.LUT R36, R33, 0x80000000, R25, 0xf8, !PT ;  /* 0x800000002124c812 */ /* 0x000fce00078ef819 */
[----:B------:R-:W-:-:S06]  /*2a80*/  @!P6 DMUL R28, R26, 8.98846567431157953865e+307 ;  /* 0x7fe000001a1ce828 */ /* 0x000fcc0000000000 */
[----:B------:R-:W0:Y:S04]  /*2a90*/  MUFU.RCP64H R31, R29 ;  /* 0x0000001d001f7308 */ /* 0x000e280000001800 */
[----:B------:R-:W-:Y:S01]  /*2aa0*/  @!P6 LOP3.LUT R44, R29, 0x7ff00000, RZ, 0xc0, !PT ;  /* 0x7ff000001d2ce812 */ /* 0x000fe200078ec0ff */
[----:B0-----:R-:W-:-:S08]  /*2ab0*/  DFMA R34, R30, -R28, 1 ;  /* 0x3ff000001e22742b */ /* 0x001fd0000000081c */
[----:B------:R-:W-:-:S08]  /*2ac0*/  DFMA R34, R34, R34, R34 ;  /* 0x000000222222722b */ /* 0x000fd00000000022 */
[----:B------:R-:W-:Y:S01]  /*2ad0*/  DFMA R34, R30, R34, R30 ;  /* 0x000000221e22722b */ /* 0x000fe2000000001e */
[----:B------:R-:W-:Y:S01]  /*2ae0*/  LOP3.LUT R31, R37, 0x800fffff, R25, 0xf8, !PT ;  /* 0x800fffff251f7812 */ /* 0x000fe200078ef819 */
[----:B------:R-:W-:Y:S01]  /*2af0*/  IMAD.MOV.U32 R30, RZ, RZ, R24 ;  /* 0x000000ffff1e7224 */ /* 0x000fe200078e0018 */
[----:B------:R-:W-:Y:S02]  /*2b00*/  @!P4 LOP3.LUT R37, R36, 0x100000, RZ, 0xfc, !PT ;  /* 0x001000002425c812 */ /* 0x000fe400078efcff */
[----:B------:R-:W-:-:S03]  /*2b10*/  @!P4 MOV R36, RZ ;  /* 0x000000ff0024c202 */ /* 0x000fc60000000f00 */
[----:B------:R-:W-:-:S03]  /*2b20*/  DFMA R32, R34, -R28, 1 ;  /* 0x3ff000002220742b */ /* 0x000fc6000000081c */
[----:B------:R-:W-:-:S05]  /*2b30*/  @!P4 DFMA R30, R30, 2, -R36 ;  /* 0x400000001e1ec82b */ /* 0x000fca0000000824 */
[----:B------:R-:W-:-:S08]  /*2b40*/  DFMA R32, R34, R32, R34 ;  /* 0x000000202220722b */ /* 0x000fd00000000022 */
[----:B------:R-:W-:-:S08]  /*2b50*/  DMUL R34, R32, R30 ;  /* 0x0000001e20227228 */ /* 0x000fd00000000000 */
[----:B------:R-:W-:-:S08]  /*2b60*/  DFMA R36, R34, -R28, R30 ;  /* 0x8000001c2224722b */ /* 0x000fd0000000001e */
[----:B------:R-:W-:Y:S01]  /*2b70*/  DFMA R36, R32, R36, R34 ;  /* 0x000000242024722b */ /* 0x000fe20000000022 */
[----:B------:R-:W-:Y:S02]  /*2b80*/  MOV R35, R41 ;  /* 0x0000002900237202 */ /* 0x000fe40000000f00 */
[----:B------:R-:W-:-:S04]  /*2b90*/  @!P4 LOP3.LUT R35, R31, 0x7ff00000, RZ, 0xc0, !PT ;  /* 0x7ff000001f23c812 */ /* 0x000fc800078ec0ff */
[----:B------:R-:W-:-:S04]  /*2ba0*/  IADD3 R32, PT, PT, R35, -0x1, RZ ;  /* 0xffffffff23207810 */ /* 0x000fc80007ffe0ff */
[----:B------:R-:W-:Y:S01]  /*2bb0*/  ISETP.GT.U32.AND P4, PT, R32, 0x7feffffe, PT ;  /* 0x7feffffe2000780c */ /* 0x000fe20003f84070 */
[----:B------:R-:W-:-:S05]  /*2bc0*/  VIADD R32, R44, 0xffffffff ;  /* 0xffffffff2c207836 */ /* 0x000fca0000000000 */
[----:B------:R-:W-:-:S13]  /*2bd0*/  ISETP.GT.U32.OR P4, PT, R32, 0x7feffffe, P4 ;  /* 0x7feffffe2000780c */ /* 0x000fda0002784470 */
[----:B------:R-:W-:Y:S05]  /*2be0*/  @P4 BRA `(.L_x_38) ;  /* 0x00000000006c4947 */ /* 0x000fea0003800000 */
[----:B------:R-:W-:-:S04]  /*2bf0*/  LOP3.LUT R32, R27, 0x7ff00000, RZ, 0xc0, !PT ;  /* 0x7ff000001b207812 */ /* 0x000fc800078ec0ff */
[CC--:B------:R-:W-:Y:S02]  /*2c00*/  VIADDMNMX R24, R41.reuse, -R32.reuse, 0xb9600000, !PT ;  /* 0xb960000029187446 */ /* 0x0c0fe40007800920 */
[----:B------:R-:W-:Y:S02]  /*2c10*/  ISETP.GE.U32.AND P4, PT, R41, R32, PT ;  /* 0x000000202900720c */ /* 0x000fe40003f86070 */
[----:B------:R-:W-:Y:S02]  /*2c20*/  VIMNMX R24, PT, PT, R24, 0x46a00000, PT ;  /* 0x46a0000018187848 */ /* 0x000fe40003fe0100 */
[----:B------:R-:W-:-:S04]  /*2c30*/  SEL R25, R42, 0x63400000, !P4 ;  /* 0x634000002a197807 */ /* 0x000fc80006000000 */
[----:B------:R-:W-:Y:S02]  /*2c40*/  IADD3 R34, PT, PT, -R25, R24, RZ ;  /* 0x0000001819227210 */ /* 0x000fe40007ffe1ff */
[----:B------:R-:W-:Y:S02]  /*2c50*/  MOV R24, RZ ;  /* 0x000000ff00187202 */ /* 0x000fe40000000f00 */
[----:B------:R-:W-:-:S06]  /*2c60*/  IADD3 R25, PT, PT, R34, 0x7fe00000, RZ ;  /* 0x7fe0000022197810 */ /* 0x000fcc0007ffe0ff */
[----:B------:R-:W-:-:S10]  /*2c70*/  DMUL R32, R36, R24 ;  /* 0x0000001824207228 */ /* 0x000fd40000000000 */
[----:B------:R-:W-:-:S13]  /*2c80*/  FSETP.GTU.AND P4, PT, |R33|, 1.469367938527859385e-39, PT ;  /* 0x001000002100780b */ /* 0x000fda0003f8c200 */
[----:B------:R-:W-:Y:S05]  /*2c90*/  @P4 BRA `(.L_x_39) ;  /* 0x0000000000944947 */ /* 0x000fea0003800000 */
[----:B------:R-:W-:Y:S01]  /*2ca0*/  DFMA R28, R36, -R28, R30 ;  /* 0x8000001c241c722b */ /* 0x000fe2000000001e */
[----:B------:R-:W-:-:S09]  /*2cb0*/  IMAD.MOV.U32 R26, RZ, RZ, RZ ;  /* 0x000000ffff1a7224 */ /* 0x000fd200078e00ff */
[C---:B------:R-:W-:Y:S02]  /*2cc0*/  FSETP.NEU.AND P4, PT, R29.reuse, RZ, PT ;  /* 0x000000ff1d00720b */ /* 0x040fe40003f8d000 */
[----:B------:R-:W-:-:S04]  /*2cd0*/  LOP3.LUT R31, R29, 0x80000000, R27, 0x48, !PT ;  /* 0x800000001d1f7812 */ /* 0x000fc800078e481b */
[----:B------:R-:W-:-:S07]  /*2ce0*/  LOP3.LUT R27, R31, R25, RZ, 0xfc, !PT ;  /* 0x000000191f1b7212 */ /* 0x000fce00078efcff */
[----:B------:R-:W-:Y:S05]  /*2cf0*/  @!P4 BRA `(.L_x_39) ;  /* 0x00000000007cc947 */ /* 0x000fea0003800000 */
[----:B------:R-:W-:Y:S01]  /*2d00*/  IADD3 R25, PT, PT, -R34, RZ, RZ ;  /* 0x000000ff22197210 */ /* 0x000fe20007ffe1ff */
[----:B------:R-:W-:Y:S01]  /*2d10*/  DMUL.RP R26, R36, R26 ;  /* 0x0000001a241a7228 */ /* 0x000fe20000008000 */
[----:B------:R-:W-:-:S06]  /*2d20*/  MOV R24, RZ ;  /* 0x000000ff00187202 */ /* 0x000fcc0000000f00 */
[----:B------:R-:W-:-:S03]  /*2d30*/  DFMA R24, R32, -R24, R36 ;  /* 0x800000182018722b */ /* 0x000fc60000000024 */
[----:B------:R-:W-:-:S03]  /*2d40*/  LOP3.LUT R31, R27, R31, RZ, 0x3c, !PT ;  /* 0x0000001f1b1f7212 */ /* 0x000fc600078e3cff */
[----:B------:R-:W-:-:S04]  /*2d50*/  IADD3 R24, PT, PT, -R34, -0x43300000, RZ ;  /* 0xbcd0000022187810 */ /* 0x000fc80007ffe1ff */
[----:B------:R-:W-:-:S04]  /*2d60*/  FSETP.NEU.AND P4, PT, |R25|, R24, PT ;  /* 0x000000181900720b */ /* 0x000fc80003f8d200 */
[----:B------:R-:W-:Y:S02]  /*2d70*/  FSEL R32, R26, R32, !P4 ;  /* 0x000000201a207208 */ /* 0x000fe40006000000 */
[----:B------:R-:W-:Y:S01]  /*2d80*/  FSEL R33, R31, R33, !P4 ;  /* 0x000000211f217208 */ /* 0x000fe20006000000 */
[----:B------:R-:W-:Y:S06]  /*2d90*/  BRA `(.L_x_39) ;  /* 0x0000000000547947 */ /* 0x000fec0003800000 */
.L_x_38:
[----:B------:R-:W-:-:S14]  /*2da0*/  DSETP.NAN.AND P4, PT, R24, R24, PT ;  /* 0x000000181800722a */ /* 0x000fdc0003f88000 */
[----:B------:R-:W-:Y:S05]  /*2db0*/  @P4 BRA `(.L_x_40) ;  /* 0x0000000000444947 */ /* 0x000fea0003800000 */
[----:B------:R-:W-:-:S14]  /*2dc0*/  DSETP.NAN.AND P4, PT, R26, R26, PT ;  /* 0x0000001a1a00722a */ /* 0x000fdc0003f88000 */
[----:B------:R-:W-:Y:S05]  /*2dd0*/  @P4 BRA `(.L_x_41) ;  /* 0x0000000000304947 */ /* 0x000fea0003800000 */
[----:B------:R-:W-:Y:S01]  /*2de0*/  ISETP.NE.AND P4, PT, R35, R44, PT ;  /* 0x0000002c2300720c */ /* 0x000fe20003f85270 */
[----:B------:R-:W-:Y:S01]  /*2df0*/  IMAD.MOV.U32 R33, RZ, RZ, -0x80000 ;  /* 0xfff80000ff217424 */ /* 0x000fe200078e00ff */
[----:B------:R-:W-:-:S11]  /*2e00*/  MOV R32, 0x0 ;  /* 0x0000000000207802 */ /* 0x000fd60000000f00 */
[----:B------:R-:W-:Y:S05]  /*2e10*/  @!P4 BRA `(.L_x_39) ;  /* 0x000000000034c947 */ /* 0x000fea0003800000 */
[----:B------:R-:W-:Y:S02]  /*2e20*/  ISETP.NE.AND P4, PT, R35, 0x7ff00000, PT ;  /* 0x7ff000002300780c */ /* 0x000fe40003f85270 */
[----:B------:R-:W-:Y:S02]  /*2e30*/  LOP3.LUT R33, R25, 0x80000000, R27, 0x48, !PT ;  /* 0x8000000019217812 */ /* 0x000fe400078e481b */
[----:B------:R-:W-:-:S13]  /*2e40*/  ISETP.EQ.OR P4, PT, R44, RZ, !P4 ;  /* 0x000000ff2c00720c */ /* 0x000fda0006782670 */
[----:B------:R-:W-:Y:S02]  /*2e50*/  @P4 LOP3.LUT R24, R33, 0x7ff00000, RZ, 0xfc, !PT ;  /* 0x7ff0000021184812 */ /* 0x000fe400078efcff */
[----:B------:R-:W-:Y:S02]  /*2e60*/  @!P4 MOV R32, RZ ;  /* 0x000000ff0020c202 */ /* 0x000fe40000000f00 */
[----:B------:R-:W-:Y:S02]  /*2e70*/  @P4 MOV R32, RZ ;  /* 0x000000ff00204202 */ /* 0x000fe40000000f00 */
[----:B------:R-:W-:Y:S01]  /*2e80*/  @P4 MOV R33, R24 ;  /* 0x0000001800214202 */ /* 0x000fe20000000f00 */
[----:B------:R-:W-:Y:S06]  /*2e90*/  BRA `(.L_x_39) ;  /* 0x0000000000147947 */ /* 0x000fec0003800000 */
.L_x_41:
[----:B------:R-:W-:Y:S01]  /*2ea0*/  LOP3.LUT R33, R27, 0x80000, RZ, 0xfc, !PT ;  /* 0x000800001b217812 */ /* 0x000fe200078efcff */
[----:B------:R-:W-:Y:S01]  /*2eb0*/  IMAD.MOV.U32 R32, RZ, RZ, R26 ;  /* 0x000000ffff207224 */ /* 0x000fe200078e001a */
[----:B------:R-:W-:Y:S06]  /*2ec0*/  BRA `(.L_x_39) ;  /* 0x0000000000087947 */ /* 0x000fec0003800000 */
.L_x_40:
[----:B------:R-:W-:Y:S02]  /*2ed0*/  LOP3.LUT R33, R25, 0x80000, RZ, 0xfc, !PT ;  /* 0x0008000019217812 */ /* 0x000fe400078efcff */
[----:B------:R-:W-:-:S07]  /*2ee0*/  MOV R32, R24 ;  /* 0x0000001800207202 */ /* 0x000fce0000000f00 */
.L_x_39:
[----:B------:R-:W-:Y:S05]  /*2ef0*/  BSYNC.RECONVERGENT B0 ;  /* 0x0000000000007941 */ /* 0x000fea0003800200 */
.L_x_37:
[----:B------:R-:W-:Y:S01]  /*2f00*/  HFMA2 R25, -RZ, RZ, 0, 0 ;  /* 0x00000000ff197431 */ /* 0x000fe200000001ff */
[----:B------:R-:W-:-:S04]  /*2f10*/  MOV R24, R0 ;  /* 0x0000000000187202 */ /* 0x000fc80000000f00 */
[----:B------:R-:W-:Y:S05]  /*2f20*/  RET.REL.NODEC R24 `(_Z25depthwiseColorConsistencyPdS_Pfiii) ;  /* 0xffffffd018347950 */ /* 0x000fea0003c3ffff */
.L_x_42:
[----:B------:R-:W-:-:S00]  /*2f30*/  BRA `(.L_x_42) ;  /* 0xfffffffc00fc7947 */ /* 0x000fc0000383ffff */
[----:B------:R-:W-:-:S00]  /*2f40*/  NOP ;  /* 0x0000000000007918 */ /* 0x000fc00000000000 */
        /* <DEDUP_REMOVED lines=11> */
.L_x_48:


//--------------------- .text._Z3addiPfS_         --------------------------
	.section	.text._Z3addiPfS_,"ax",@progbits
	.align	128
        .global         _Z3addiPfS_
        .type           _Z3addiPfS_,@function
        .size           _Z3addiPfS_,(.L_x_50 - _Z3addiPfS_)
        .other          _Z3addiPfS_,@"STO_CUDA_ENTRY STV_DEFAULT"
_Z3addiPfS_:
.text._Z3addiPfS_:
[----:B------:R-:W-:Y:S01]  /*0000*/  LDC R1, c[0x0][0x37c] ;  /* 0x0000df00ff017b82 */ /* 0x000fe20000000800 */
[----:B------:R-:W0:Y:S07]  /*0010*/  S2R R3, SR_TID.X ;  /* 0x0000000000037919 */ /* 0x000e2e0000002100 */
[----:B------:R-:W0:Y:S01]  /*0020*/  S2UR UR4, SR_CTAID.X ;  /* 0x00000000000479c3 */ /* 0x000e220000002500 */
[----:B------:R-:W1:Y:S07]  /*0030*/  LDCU UR6, c[0x0][0x380] ;  /* 0x00007000ff0677ac */ /* 0x000e6e0008000800 */
[----:B------:R-:W0:Y:S01]  /*0040*/  LDC R0, c[0x0][0x360] ;  /* 0x0000d800ff007b82 */ /* 0x000e220000000800 */
[----:B------:R-:W2:Y:S01]  /*0050*/  LDCU UR5, c[0x0][0x370] ;  /* 0x00006e00ff0577ac */ /* 0x000ea20008000800 */
[----:B0-----:R-:W-:-:S02]  /*0060*/  IMAD R3, R0, UR4, R3 ;  /* 0x0000000400037c24 */ /* 0x001fc4000f8e0203 */
[----:B--2---:R-:W-:-:S03]  /*0070*/  IMAD R0, R0, UR5, RZ ;  /* 0x0000000500007c24 */ /* 0x004fc6000f8e02ff */
[----:B-1----:R-:W-:-:S13]  /*0080*/  ISETP.GE.AND P0, PT, R3, UR6, PT ;  /* 0x0000000603007c0c */ /* 0x002fda000bf06270 */
[----:B------:R-:W-:Y:S05]  /*0090*/  @P0 EXIT ;  /* 0x000000000000094d */ /* 0x000fea0003800000 */
[----:B------:R-:W0:Y:S01]  /*00a0*/  I2F.U32.RP R8, R0 ;  /* 0x0000000000087306 */ /* 0x000e220000209000 */
[C---:B------:R-:W-:Y:S01]  /*00b0*/  IMAD.IADD R2, R0.reuse, 0x1, R3 ;  /* 0x0000000100027824 */ /* 0x040fe200078e0203 */
[----:B------:R-:W-:Y:S01]  /*00c0*/  IADD3 R9, PT, PT, RZ, -R0, RZ ;  /* 0x80000000ff097210 */ /* 0x000fe20007ffe0ff */
[----:B------:R-:W1:Y:S01]  /*00d0*/  LDCU.64 UR4, c[0x0][0x358] ;  /* 0x00006b00ff0477ac */ /* 0x000e620008000a00 */
[----:B------:R-:W-:Y:S01]  /*00e0*/  ISETP.NE.U32.AND P2, PT, R0, RZ, PT ;  /* 0x000000ff0000720c */ /* 0x000fe20003f45070 */
[----:B------:R-:W-:Y:S01]  /*00f0*/  BSSY.RECONVERGENT B0, `(.L_x_43) ;  /* 0x0000028000007945 */ /* 0x000fe20003800200 */
[C---:B------:R-:W-:Y:S02]  /*0100*/  ISETP.GE.AND P0, PT, R2.reuse, UR6, PT ;  /* 0x0000000602007c0c */ /* 0x040fe4000bf06270 */
[----:B------:R-:W-:Y:S02]  /*0110*/  VIMNMX R7, PT, PT, R2, UR6, !PT ;  /* 0x0000000602077c48 */ /* 0x000fe4000ffe0100 */
[----:B------:R-:W-:-:S04]  /*0120*/  SEL R6, RZ, 0x1, P0 ;  /* 0x00000001ff067807 */ /* 0x000fc80000000000 */
[----:B------:R-:W-:Y:S01]  /*0130*/  IADD3 R7, PT, PT, R7, -R2, -R6 ;  /* 0x8000000207077210 */ /* 0x000fe20007ffe806 */
[----:B0-----:R-:W0:Y:S02]  /*0140*/  MUFU.RCP R8, R8 ;  /* 0x0000000800087308 */ /* 0x001e240000001000 */
[----:B0-----:R-:W-:-:S06]  /*0150*/  IADD3 R4, PT, PT, R8, 0xffffffe, RZ ;  /* 0x0ffffffe08047810 */ /* 0x001fcc0007ffe0ff */
[----:B------:R0:W2:Y:S02]  /*0160*/  F2I.FTZ.U32.TRUNC.NTZ R5, R4 ;  /* 0x0000000400057305 */ /* 0x0000a4000021f000 */
[----:B0-----:R-:W-:Y:S02]  /*0170*/  HFMA2 R4, -RZ, RZ, 0, 0 ;  /* 0x00000000ff047431 */ /* 0x001fe400000001ff */
[----:B--2---:R-:W-:-:S04]  /*0180*/  IMAD R9, R9, R5, RZ ;  /* 0x0000000509097224 */ /* 0x004fc800078e02ff */
[----:B------:R-:W-:-:S06]  /*0190*/  IMAD.HI.U32 R8, R5, R9, R4 ;  /* 0x0000000905087227 */ /* 0x000fcc00078e0004 */
[----:B------:R-:W-:-:S05]  /*01a0*/  IMAD.HI.U32 R5, R8, R7, RZ ;  /* 0x0000000708057227 */ /* 0x000fca00078e00ff */
[----:B------:R-:W-:-:S05]  /*01b0*/  IADD3 R2, PT, PT, -R5, RZ, RZ ;  /* 0x000000ff05027210 */ /* 0x000fca0007ffe1ff */
[----:B------:R-:W-:-:S05]  /*01c0*/  IMAD R7, R0, R2, R7 ;  /* 0x0000000200077224 */ /* 0x000fca00078e0207 */
[----:B------:R-:W-:-:S13]  /*01d0*/  ISETP.GE.U32.AND P0, PT, R7, R0, PT ;  /* 0x000000000700720c */ /* 0x000fda0003f06070 */
[----:B------:R-:W-:Y:S01]  /*01e0*/  @P0 IMAD.IADD R7, R7, 0x1, -R0 ;  /* 0x0000000107070824 */ /* 0x000fe200078e0a00 */
[----:B------:R-:W-:-:S04]  /*01f0*/  @P0 IADD3 R5, PT, PT, R5, 0x1, RZ ;  /* 0x0000000105050810 */ /* 0x000fc80007ffe0ff */
[----:B------:R-:W-:-:S13]  /*0200*/  ISETP.GE.U32.AND P1, PT, R7, R0, PT ;  /* 0x000000000700720c */ /* 0x000fda0003f26070 */
[----:B------:R-:W-:Y:S02]  /*0210*/  @P1 IADD3 R5, PT, PT, R5, 0x1, RZ ;  /* 0x0000000105051810 */ /* 0x000fe40007ffe0ff */
[----:B------:R-:W-:-:S05]  /*0220*/  @!P2 LOP3.LUT R5, RZ, R0, RZ, 0x33, !PT ;  /* 0x00000000ff05a212 */ /* 0x000fca00078e33ff */
[----:B------:R-:W-:-:S05]  /*0230*/  IMAD.IADD R2, R6, 0x1, R5 ;  /* 0x0000000106027824 */ /* 0x000fca00078e0205 */
[C---:B------:R-:W-:Y:S02]  /*0240*/  LOP3.LUT R4, R2.reuse, 0x3, RZ, 0xc0, !PT ;  /* 0x0000000302047812 */ /* 0x040fe400078ec0ff */
[----:B------:R-:W-:Y:S02]  /*0250*/  ISETP.GE.U32.AND P1, PT, R2, 0x3, PT ;  /* 0x000000030200780c */ /* 0x000fe40003f26070 */
[----:B------:R-:W-:-:S13]  /*0260*/  ISETP.NE.AND P0, PT, R4, 0x3, PT ;  /* 0x000000030400780c */ /* 0x000fda0003f05270 */
[----:B-1----:R-:W-:Y:S05]  /*0270*/  @!P0 BRA `(.L_x_44) ;  /* 0x00000000003c8947 */ /* 0x002fea0003800000 */
[----:B------:R-:W0:Y:S01]  /*0280*/  LDC.64 R8, c[0x0][0x390] ;  /* 0x0000e400ff087b82 */ /* 0x000e220000000a00 */
[----:B------:R-:W-:-:S04]  /*0290*/  IADD3 R2, PT, PT, R2, 0x1, RZ ;  /* 0x0000000102027810 */ /* 0x000fc80007ffe0ff */
[----:B------:R-:W-:-:S03]  /*02a0*/  LOP3.LUT R2, R2, 0x3, RZ, 0xc0, !PT ;  /* 0x0000000302027812 */ /* 0x000fc600078ec0ff */
[----:B------:R-:W1:Y:S01]  /*02b0*/  LDC.64 R10, c[0x0][0x388] ;  /* 0x0000e200ff0a7b82 */ /* 0x000e620000000a00 */
[----:B------:R-:W-:-:S07]  /*02c0*/  IADD3 R2, PT, PT, -R2, RZ, RZ ;  /* 0x000000ff02027210 */ /* 0x000fce0007ffe1ff */
.L_x_45:
[----:B-1----:R-:W-:-:S04]  /*02d0*/  IMAD.WIDE R6, R3, 0x4, R10 ;  /* 0x0000000403067825 */ /* 0x002fc800078e020a */
[----:B0-2---:R-:W-:Y:S02]  /*02e0*/  IMAD.WIDE R4, R3, 0x4, R8 ;  /* 0x0000000403047825 */ /* 0x005fe400078e0208 */
[----:B------:R-:W2:Y:S04]  /*02f0*/  LDG.E R6, desc[UR4][R6.64] ;  /* 0x0000000406067981 */ /* 0x000ea8000c1e1900 */
[----:B------:R-:W2:Y:S01]  /*0300*/  LDG.E R13, desc[UR4][R4.64] ;  /* 0x00000004040d7981 */ /* 0x000ea2000c1e1900 */
[----:B------:R-:W-:Y:S01]  /*0310*/  VIADD R2, R2, 0x1 ;  /* 0x0000000102027836 */ /* 0x000fe20000000000 */
[----:B------:R-:W-:-:S04]  /*0320*/  IADD3 R3, PT, PT, R0, R3, RZ ;  /* 0x0000000300037210 */ /* 0x000fc80007ffe0ff */
[----:B------:R-:W-:Y:S01]  /*0330*/  ISETP.NE.AND P0, PT, R2, RZ, PT ;  /* 0x000000ff0200720c */ /* 0x000fe20003f05270 */
[----:B--2---:R-:W-:-:S05]  /*0340*/  FADD R13, R6, R13 ;  /* 0x0000000d060d7221 */ /* 0x004fca0000000000 */
[----:B------:R2:W-:Y:S07]  /*0350*/  STG.E desc[UR4][R4.64], R13 ;  /* 0x0000000d04007986 */ /* 0x0005ee000c101904 */
[----:B------:R-:W-:Y:S05]  /*0360*/  @P0 BRA `(.L_x_45) ;  /* 0xfffffffc00d80947 */ /* 0x000fea000383ffff */
.L_x_44:
[----:B------:R-:W-:Y:S05]  /*0370*/  BSYNC.RECONVERGENT B0 ;  /* 0x0000000000007941 */ /* 0x000fea0003800200 */
.L_x_43:
[----:B------:R-:W-:Y:S05]  /*0380*/  @!P1 EXIT ;  /* 0x000000000000994d */ /* 0x000fea0003800000 */
.L_x_46:
[----:B-12---:R-:W0:Y:S08]  /*0390*/  LDC.64 R4, c[0x0][0x388] ;  /* 0x0000e200ff047b82 */ /* 0x006e300000000a00 */
[----:B------:R-:W1:Y:S01]  /*03a0*/  LDC.64 R6, c[0x0][0x390] ;  /* 0x0000e400ff067b82 */ /* 0x000e620000000a00 */
[----:B0-----:R-:W-:-:S05]  /*03b0*/  IMAD.WIDE R12, R3, 0x4, R4 ;  /* 0x00000004030c7825 */ /* 0x001fca00078e0204 */
[----:B------:R-:W2:Y:S01]  /*03c0*/  LDG.E R2, desc[UR4][R12.64] ;  /* 0x000000040c027981 */ /* 0x000ea2000c1e1900 */
[----:B-1----:R-:W-:-:S05]  /*03d0*/  IMAD.WIDE R14, R3, 0x4, R6 ;  /* 0x00000004030e7825 */ /* 0x002fca00078e0206 */
[----:B------:R-:W2:Y:S01]  /*03e0*/  LDG.E R5, desc[UR4][R14.64] ;  /* 0x000000040e057981 */ /* 0x000ea2000c1e1900 */
[----:B------:R-:W-:-:S04]  /*03f0*/  IMAD.WIDE R6, R0, 0x4, R14 ;  /* 0x0000000400067825 */ /* 0x000fc800078e020e */
[----:B--2---:R-:W-:Y:S01]  /*0400*/  FADD R17, R2, R5 ;  /* 0x0000000502117221 */ /* 0x004fe20000000000 */
[----:B------:R-:W-:-:S04]  /*0410*/  IMAD.WIDE R4, R0, 0x4, R12 ;  /* 0x0000000400047825 */ /* 0x000fc800078e020c */
[----:B------:R0:W-:Y:S04]  /*0420*/  STG.E desc[UR4][R14.64], R17 ;  /* 0x000000110e007986 */ /* 0x0001e8000c101904 */
[----:B------:R-:W2:Y:S04]  /*0430*/  LDG.E R2, desc[UR4][R4.64] ;  /* 0x0000000404027981 */ /* 0x000ea8000c1e1900 */
[----:B------:R-:W2:Y:S01]  /*0440*/  LDG.E R9, desc[UR4][R6.64] ;  /* 0x0000000406097981 */ /* 0x000ea2000c1e1900 */
[----:B------:R-:W-:-:S04]  /*0450*/  IMAD.WIDE R10, R0, 0x4, R6 ;  /* 0x00000004000a7825 */ /* 0x000fc800078e0206 */
[----:B--2---:R-:W-:Y:S01]  /*0460*/  FADD R19, R2, R9 ;  /* 0x0000000902137221 */ /* 0x004fe20000000000 */
[----:B------:R-:W-:-:S04]  /*0470*/  IMAD.WIDE R8, R0, 0x4, R4 ;  /* 0x0000000400087825 */ /* 0x000fc800078e0204 */
[----:B------:R1:W-:Y:S04]  /*0480*/  STG.E desc[UR4][R6.64], R19 ;  /* 0x0000001306007986 */ /* 0x0003e8000c101904 */
[----:B------:R-:W2:Y:S04]  /*0490*/  LDG.E R2, desc[UR4][R8.64] ;  /* 0x0000000408027981 */ /* 0x000ea8000c1e1900 */
[----:B------:R-:W2:Y:S01]  /*04a0*/  LDG.E R13, desc[UR4][R10.64] ;  /* 0x000000040a0d7981 */ /* 0x000ea2000c1e1900 */
[----:B0-----:R-:W-:-:S04]  /*04b0*/  IMAD.WIDE R14, R0, 0x4, R10 ;  /* 0x00000004000e7825 */ /* 0x001fc800078e020a */
[----:B--2---:R-:W-:Y:S01]  /*04c0*/  FADD R21, R2, R13 ;  /* 0x0000000d02157221 */ /* 0x004fe20000000000 */
[----:B------:R-:W-:-:S04]  /*04d0*/  IMAD.WIDE R12, R0, 0x4, R8 ;  /* 0x00000004000c7825 */ /* 0x000fc800078e0208 */
[----:B------:R1:W-:Y:S04]  /*04e0*/  STG.E desc[UR4][R10.64], R21 ;  /* 0x000000150a007986 */ /* 0x0003e8000c101904 */
[----:B------:R-:W2:Y:S04]  /*04f0*/  LDG.E R12, desc[UR4][R12.64] ;  /* 0x000000040c0c7981 */ /* 0x000ea8000c1e1900 */
[----:B------:R-:W2:Y:S01]  /*0500*/  LDG.E R5, desc[UR4][R14.64] ;  /* 0x000000040e057981 */ /* 0x000ea2000c1e1900 */
[----:B------:R-:W-:-:S04]  /*0510*/  LEA R3, R0, R3, 0x2 ;  /* 0x0000000300037211 */ /* 0x000fc800078e10ff */
[----:B------:R-:W-:Y:S01]  /*0520*/  ISETP.GE.AND P0, PT, R3, UR6, PT ;  /* 0x0000000603007c0c */ /* 0x000fe2000bf06270 */
[----:B--2---:R-:W-:-:S05]  /*0530*/  FADD R5, R12, R5 ;  /* 0x000000050c057221 */ /* 0x004fca0000000000 */
[----:B------:R1:W-:Y:S07]  /*0540*/  STG.E desc[UR4][R14.64], R5 ;  /* 0x000000050e007986 */ /* 0x0003ee000c101904 */
[----:B------:R-:W-:Y:S05]  /*0550*/  @!P0 BRA `(.L_x_46) ;  /* 0xfffffffc008c8947 */ /* 0x000fea000383ffff */
[----:B------:R-:W-:Y:S05]  /*0560*/  EXIT ;  /* 0x000000000000794d */ /* 0x000fea0003800000 */
.L_x_47:
        /* <DEDUP_REMOVED lines=9> */
.L_x_50:


//--------------------- .nv.shared.reserved.0     --------------------------
	.section	.nv.shared.reserved.0,"aw",@nobits
	.weak		__nv_reservedSMEM_offset_0_alias
	.size		__nv_reservedSMEM_offset_0_alias, 0, 64
	.other		__nv_reservedSMEM_offset_0_alias,@"STO_CUDA_RESERVED_SHARED STV_DEFAULT"
__nv_reservedSMEM_offset_0_alias:
	.zero		0
	.zero		64


//--------------------- .nv.constant0._Z25depthwiseColorConsistencyPdS_Pfiii --------------------------
	.section	.nv.constant0._Z25depthwiseColorConsistencyPdS_Pfiii,"a",@progbits
	.sectionflags	@""
	.align	4
.nv.constant0._Z25depthwiseColorConsistencyPdS_Pfiii:
	.zero		932


//--------------------- .nv.constant0._Z3addiPfS_ --------------------------
	.section	.nv.constant0._Z3addiPfS_,"a",@progbits
	.sectionflags	@""
	.align	4
.nv.constant0._Z3addiPfS_:
	.zero		920


//--------------------- SYMBOLS --------------------------

	.type		.nv.reservedSmem.offset0,@object
	.size		.nv.reservedSmem.offset0,0x4
